	.target	sm_90a

	.elftype	@"ET_EXEC"


//--------------------- .note.nv.tkinfo           --------------------------
	.section	.note.nv.tkinfo,"",@"SHT_NOTE"
	.sectionflags	@"SHF_NOTE_NV_TKINFO"
	.tkinfo
        /*0018*/ 	.word	0x00000002
        /*0030*/ 	.string	""
        /*0030*/ 	.string	"ptxas"
        /*0030*/ 	.string	"Cuda compilation tools, release 13.0, V13.0.88"
        /*0030*/ 	.string	"Build cuda_13.0.r13.0/compiler.36424714_0"
        /*0030*/ 	.string	"-arch sm_90a -m 64 "



//--------------------- .note.nv.cuinfo           --------------------------
	.section	.note.nv.cuinfo,"",@"SHT_NOTE"
	.sectionflags	@"SHF_NOTE_NV_CUINFO"
        /*0018*/ 	.short	0x0002
        /*001a*/ 	.short	0x005a
        /*001c*/ 	.short	0x0082
	.zero		2


//--------------------- .nv.info                  --------------------------
	.section	.nv.info,"",@"SHT_CUDA_INFO"
	.align	4


	//----- nvinfo : EIATTR_REGCOUNT
	.align		4
        /*0000*/ 	.byte	0x04, 0x2f
        /*0002*/ 	.short	(.L_15 - .L_14)
	.align		4
.L_14:
        /*0004*/ 	.word	index@(_ZN7cutlass13device_kernelINS_4gemm6kernel13GemmUniversalIN4cute5tupleIJiiiiEEENS1_10collective13CollectiveMmaINS1_34MainloopSm90TmaGmmaWarpSpecializedILi5ENS5_IJNS4_1CILi1EEESB_SB_EEENS1_35KernelTmaWarpSpecializedCooperativeEEENS5_IJNSA_ILi256EEENSA_ILi64EEESG_EEENS_10tfloat32_tENS5_IJlSB_lEEESI_SJ_NS4_8TiledMMAINS4_8MMA_AtomIJNS4_4SM904GMMA29MMA_64x64x8_F32TF32TF32_SS_TNILNSN_7ScaleInE1ELSP_1EEEEEENS4_6LayoutINS5_IJNSA_ILi2EEESB_SB_EEENS5_IJSB_NSA_ILi0EEESV_EEEEENS5_IJNS4_10UnderscoreESY_SY_EEEEENS4_13SM90_TMA_LOADENS4_14ComposedLayoutINS4_7SwizzleILi3ELi4ELi3EEENS4_18smem_ptr_flag_bitsILi32EEENSS_INS5_IJNSA_ILi8EEENSA_ILi32EEEEEENS5_IJS18_SB_EEEEEEEvNS4_8identityES11_S1C_vS1D_EENS_8epilogue10collective6detail29Sm90TmaWarpSpecializedAdapterINS1G_15DefaultEpilogueISI_SJ_SJ_NS1F_6thread17LinearCombinationISI_Li1EffLNS1K_9ScaleType4KindE0ELNS_15FloatRoundStyleE2ESI_EENS1_15EpilogueDefaultEEEEEvvEEEEvNT_6ParamsE)
        /*0008*/ 	.word	0x000000a8


	//----- nvinfo : EIATTR_FRAME_SIZE
	.align		4
.L_15:
        /*000c*/ 	.byte	0x04, 0x11
        /*000e*/ 	.short	(.L_17 - .L_16)
	.align		4
.L_16:
        /*0010*/ 	.word	index@(_ZN7cutlass13device_kernelINS_4gemm6kernel13GemmUniversalIN4cute5tupleIJiiiiEEENS1_10collective13CollectiveMmaINS1_34MainloopSm90TmaGmmaWarpSpecializedILi5ENS5_IJNS4_1CILi1EEESB_SB_EEENS1_35KernelTmaWarpSpecializedCooperativeEEENS5_IJNSA_ILi256EEENSA_ILi64EEESG_EEENS_10tfloat32_tENS5_IJlSB_lEEESI_SJ_NS4_8TiledMMAINS4_8MMA_AtomIJNS4_4SM904GMMA29MMA_64x64x8_F32TF32TF32_SS_TNILNSN_7ScaleInE1ELSP_1EEEEEENS4_6LayoutINS5_IJNSA_ILi2EEESB_SB_EEENS5_IJSB_NSA_ILi0EEESV_EEEEENS5_IJNS4_10UnderscoreESY_SY_EEEEENS4_13SM90_TMA_LOADENS4_14ComposedLayoutINS4_7SwizzleILi3ELi4ELi3EEENS4_18smem_ptr_flag_bitsILi32EEENSS_INS5_IJNSA_ILi8EEENSA_ILi32EEEEEENS5_IJS18_SB_EEEEEEEvNS4_8identityES11_S1C_vS1D_EENS_8epilogue10collective6detail29Sm90TmaWarpSpecializedAdapterINS1G_15DefaultEpilogueISI_SJ_SJ_NS1F_6thread17LinearCombinationISI_Li1EffLNS1K_9ScaleType4KindE0ELNS_15FloatRoundStyleE2ESI_EENS1_15EpilogueDefaultEEEEEvvEEEEvNT_6ParamsE)
        /*0014*/ 	.word	0x00000000


	//----- nvinfo : EIATTR_MIN_STACK_SIZE
	.align		4
.L_17:
        /*0018*/ 	.byte	0x04, 0x12
        /*001a*/ 	.short	(.L_19 - .L_18)
	.align		4
.L_18:
        /*001c*/ 	.word	index@(_ZN7cutlass13device_kernelINS_4gemm6kernel13GemmUniversalIN4cute5tupleIJiiiiEEENS1_10collective13CollectiveMmaINS1_34MainloopSm90TmaGmmaWarpSpecializedILi5ENS5_IJNS4_1CILi1EEESB_SB_EEENS1_35KernelTmaWarpSpecializedCooperativeEEENS5_IJNSA_ILi256EEENSA_ILi64EEESG_EEENS_10tfloat32_tENS5_IJlSB_lEEESI_SJ_NS4_8TiledMMAINS4_8MMA_AtomIJNS4_4SM904GMMA29MMA_64x64x8_F32TF32TF32_SS_TNILNSN_7ScaleInE1ELSP_1EEEEEENS4_6LayoutINS5_IJNSA_ILi2EEESB_SB_EEENS5_IJSB_NSA_ILi0EEESV_EEEEENS5_IJNS4_10UnderscoreESY_SY_EEEEENS4_13SM90_TMA_LOADENS4_14ComposedLayoutINS4_7SwizzleILi3ELi4ELi3EEENS4_18smem_ptr_flag_bitsILi32EEENSS_INS5_IJNSA_ILi8EEENSA_ILi32EEEEEENS5_IJS18_SB_EEEEEEEvNS4_8identityES11_S1C_vS1D_EENS_8epilogue10collective6detail29Sm90TmaWarpSpecializedAdapterINS1G_15DefaultEpilogueISI_SJ_SJ_NS1F_6thread17LinearCombinationISI_Li1EffLNS1K_9ScaleType4KindE0ELNS_15FloatRoundStyleE2ESI_EENS1_15EpilogueDefaultEEEEEvvEEEEvNT_6ParamsE)
        /*0020*/ 	.word	0x00000000
.L_19:


//--------------------- .nv.compat                --------------------------
	.section	.nv.compat,"",@"SHT_CUDA_COMPAT_INFO"
	.align	4
        /*0000*/ 	.byte	0x02, 0x09, 0x01, 0x00, 0x02, 0x02, 0x04, 0x00, 0x02, 0x05, 0x05, 0x00, 0x03, 0x07, 0x01, 0x01
        /*0010*/ 	.byte	0x02, 0x03, 0x01, 0x00, 0x02, 0x06, 0x01, 0x00, 0x04, 0x0b, 0x08, 0x00, 0x00, 0x00, 0x00, 0x00
        /*0020*/ 	.byte	0x00, 0x00, 0x00, 0x00


//--------------------- .nv.info._ZN7cutlass13device_kernelINS_4gemm6kernel13GemmUniversalIN4cute5tupleIJiiiiEEENS1_10collective13CollectiveMmaINS1_34MainloopSm90TmaGmmaWarpSpecializedILi5ENS5_IJNS4_1CILi1EEESB_SB_EEENS1_35KernelTmaWarpSpecializedCooperativeEEENS5_IJNSA_ILi256EEENSA_ILi64EEESG_EEENS_10tfloat32_tENS5_IJlSB_lEEESI_SJ_NS4_8TiledMMAINS4_8MMA_AtomIJNS4_4SM904GMMA29MMA_64x64x8_F32TF32TF32_SS_TNILNSN_7ScaleInE1ELSP_1EEEEEENS4_6LayoutINS5_IJNSA_ILi2EEESB_SB_EEENS5_IJSB_NSA_ILi0EEESV_EEEEENS5_IJNS4_10UnderscoreESY_SY_EEEEENS4_13SM90_TMA_LOADENS4_14ComposedLayoutINS4_7SwizzleILi3ELi4ELi3EEENS4_18smem_ptr_flag_bitsILi32EEENSS_INS5_IJNSA_ILi8EEENSA_ILi32EEEEEENS5_IJS18_SB_EEEEEEEvNS4_8identityES11_S1C_vS1D_EENS_8epilogue10collective6detail29Sm90TmaWarpSpecializedAdapterINS1G_15DefaultEpilogueISI_SJ_SJ_NS1F_6thread17LinearCombinationISI_Li1EffLNS1K_9ScaleType4KindE0ELNS_15FloatRoundStyleE2ESI_EENS1_15EpilogueDefaultEEEEEvvEEEEvNT_6ParamsE --------------------------
	.section	.nv.info._ZN7cutlass13device_kernelINS_4gemm6kernel13GemmUniversalIN4cute5tupleIJiiiiEEENS1_10collective13CollectiveMmaINS1_34MainloopSm90TmaGmmaWarpSpecializedILi5ENS5_IJNS4_1CILi1EEESB_SB_EEENS1_35KernelTmaWarpSpecializedCooperativeEEENS5_IJNSA_ILi256EEENSA_ILi64EEESG_EEENS_10tfloat32_tENS5_IJlSB_lEEESI_SJ_NS4_8TiledMMAINS4_8MMA_AtomIJNS4_4SM904GMMA29MMA_64x64x8_F32TF32TF32_SS_TNILNSN_7ScaleInE1ELSP_1EEEEEENS4_6LayoutINS5_IJNSA_ILi2EEESB_SB_EEENS5_IJSB_NSA_ILi0EEESV_EEEEENS5_IJNS4_10UnderscoreESY_SY_EEEEENS4_13SM90_TMA_LOADENS4_14ComposedLayoutINS4_7SwizzleILi3ELi4ELi3EEENS4_18smem_ptr_flag_bitsILi32EEENSS_INS5_IJNSA_ILi8EEENSA_ILi32EEEEEENS5_IJS18_SB_EEEEEEEvNS4_8identityES11_S1C_vS1D_EENS_8epilogue10collective6detail29Sm90TmaWarpSpecializedAdapterINS1G_15DefaultEpilogueISI_SJ_SJ_NS1F_6thread17LinearCombinationISI_Li1EffLNS1K_9ScaleType4KindE0ELNS_15FloatRoundStyleE2ESI_EENS1_15EpilogueDefaultEEEEEvvEEEEvNT_6ParamsE,"",@"SHT_CUDA_INFO"
	.sectionflags	@""
	.align	4


	//----- nvinfo : EIATTR_CUDA_API_VERSION
	.align		4
        /*0000*/ 	.byte	0x04, 0x37
        /*0002*/ 	.short	(.L_21 - .L_20)
.L_20:
        /*0004*/ 	.word	0x00000082


	//----- nvinfo : EIATTR_KPARAM_INFO
	.align		4
.L_21:
        /*0008*/ 	.byte	0x04, 0x17
        /*000a*/ 	.short	(.L_23 - .L_22)
.L_22:
        /*000c*/ 	.word	0x00000000
        /*0010*/ 	.short	0x0000
        /*0012*/ 	.short	0x0070
        /*0014*/ 	.byte	0x00, 0xf0, 0x01, 0x10


	//----- nvinfo : EIATTR_SPARSE_MMA_MASK
	.align		4
.L_23:
        /*0018*/ 	.byte	0x03, 0x50
        /*001a*/ 	.short	0x0000


	//----- nvinfo : EIATTR_MAXREG_COUNT
	.align		4
        /*001c*/ 	.byte	0x03, 0x1b
        /*001e*/ 	.short	0x00a8


	//----- nvinfo : EIATTR_NUM_BARRIERS
	.align		4
        /*0020*/ 	.byte	0x02, 0x4c
        /*0022*/ 	.byte	0x01
	.zero		1


	//----- nvinfo : EIATTR_EXTERNS
	.align		4
        /*0024*/ 	.byte	0x04, 0x0f
        /*0026*/ 	.short	(.L_25 - .L_24)


	//   ....[0]....
	.align		4
.L_24:
        /*0028*/ 	.word	index@(__assertfail)


	//----- nvinfo : EIATTR_MERCURY_ISA_VERSION
	.align		4
.L_25:
        /*002c*/ 	.byte	0x03, 0x5f
        /*002e*/ 	.short	0x0101


	//----- nvinfo : EIATTR_INT_WARP_WIDE_INSTR_OFFSETS
	.align		4
        /*0030*/ 	.byte	0x04, 0x31
        /*0032*/ 	.short	(.L_27 - .L_26)


	//   ....[0]....
.L_26:
        /*0034*/ 	.word	0x000003a0


	//   ....[1]....
        /*0038*/ 	.word	0x000003b0


	//   ....[2]....
        /*003c*/ 	.word	0x000004f0


	//----- nvinfo : EIATTR_COOP_GROUP_MASK_REGIDS
	.align		4
.L_27:
        /*0040*/ 	.byte	0x04, 0x29
        /*0042*/ 	.short	(.L_29 - .L_28)


	//   ....[0]....
.L_28:
        /*0044*/ 	.word	0xffffffff


	//   ....[1]....
        /*0048*/ 	.word	0xffffffff


	//   ....[2]....
        /*004c*/ 	.word	0xffffffff


	//   ....[3]....
        /*0050*/ 	.word	0xffffffff


	//   ....[4]....
        /*0054*/ 	.word	0xffffffff


	//----- nvinfo : EIATTR_COOP_GROUP_INSTR_OFFSETS
	.align		4
.L_29:
        /*0058*/ 	.byte	0x04, 0x28
        /*005a*/ 	.short	(.L_31 - .L_30)


	//   ....[0]....
.L_30:
        /*005c*/ 	.word	0x00000060


	//   ....[1]....
        /*0060*/ 	.word	0x00000070


	//   ....[2]....
        /*0064*/ 	.word	0x00000130


	//   ....[3]....
        /*0068*/ 	.word	0x000002e0


	//   ....[4]....
        /*006c*/ 	.word	0x00001220


	//----- nvinfo : EIATTR_REG_RECONFIG
	.align		4
.L_31:
        /*0070*/ 	.byte	0x01, 0x54
	.zero		2


	//----- nvinfo : EIATTR_SYSCALL_OFFSETS
	.align		4
        /*0074*/ 	.byte	0x04, 0x46
        /*0076*/ 	.short	(.L_33 - .L_32)


	//   ....[0]....
.L_32:
        /*0078*/ 	.word	0x00001410


	//----- nvinfo : EIATTR_MBARRIER_INSTR_OFFSETS
	.align		4
.L_33:
        /*007c*/ 	.byte	0x04, 0x39
        /*007e*/ 	.short	(.L_35 - .L_34)


	//   ....[0]....
.L_34:
        /*0080*/ 	.word	0x00000230
        /*0084*/ 	.word	0x000000ff
        /*0088*/ 	.word	0x00000000
        /*008c*/ 	.short	0x0100
        /*008e*/ 	.byte	0x08
	.zero		1


	//   ....[1]....
        /*0090*/ 	.word	0x00000240
        /*0094*/ 	.word	0x000000ff
        /*0098*/ 	.word	0x00000028
        /*009c*/ 	.short	0x0100
        /*009e*/ 	.byte	0x08
	.zero		1


	//   ....[2]....
        /*00a0*/ 	.word	0x00000250
        /*00a4*/ 	.word	0x000000ff
        /*00a8*/ 	.word	0x00000008
        /*00ac*/ 	.short	0x0100
        /*00ae*/ 	.byte	0x08
	.zero		1


	//   ....[3]....
        /*00b0*/ 	.word	0x00000260
        /*00b4*/ 	.word	0x000000ff
        /*00b8*/ 	.word	0x00000030
        /*00bc*/ 	.short	0x0100
        /*00be*/ 	.byte	0x08
	.zero		1


	//   ....[4]....
        /*00c0*/ 	.word	0x00000270
        /*00c4*/ 	.word	0x000000ff
        /*00c8*/ 	.word	0x00000010
        /*00cc*/ 	.short	0x0100
        /*00ce*/ 	.byte	0x08
	.zero		1


	//   ....[5]....
        /*00d0*/ 	.word	0x00000280
        /*00d4*/ 	.word	0x000000ff
        /*00d8*/ 	.word	0x00000038
        /*00dc*/ 	.short	0x0100
        /*00de*/ 	.byte	0x08
	.zero		1


	//   ....[6]....
        /*00e0*/ 	.word	0x00000290
        /*00e4*/ 	.word	0x000000ff
        /*00e8*/ 	.word	0x00000018
        /*00ec*/ 	.short	0x0100
        /*00ee*/ 	.byte	0x08
	.zero		1


	//   ....[7]....
        /*00f0*/ 	.word	0x000002a0
        /*00f4*/ 	.word	0x000000ff
        /*00f8*/ 	.word	0x00000040
        /*00fc*/ 	.short	0x0100
        /*00fe*/ 	.byte	0x08
	.zero		1


	//   ....[8]....
        /*0100*/ 	.word	0x000002b0
        /*0104*/ 	.word	0x000000ff
        /*0108*/ 	.word	0x00000020
        /*010c*/ 	.short	0x0100
        /*010e*/ 	.byte	0x08
	.zero		1


	//   ....[9]....
        /*0110*/ 	.word	0x000002c0
        /*0114*/ 	.word	0x000000ff
        /*0118*/ 	.word	0x00000048
        /*011c*/ 	.short	0x0100
        /*011e*/ 	.byte	0x08
	.zero		1


	//   ....[10]....
        /*0120*/ 	.word	0x00000570
        /*0124*/ 	.word	0x000000ff
        /*0128*/ 	.word	0x00000060
        /*012c*/ 	.short	0x0100
        /*012e*/ 	.byte	0x08
	.zero		1


	//   ....[11]....
        /*0130*/ 	.word	0x000005f0
        /*0134*/ 	.word	0x000000ff
        /*0138*/ 	.word	0x00000068
        /*013c*/ 	.short	0x0100
        /*013e*/ 	.byte	0x08
	.zero		1


	//   ....[12]....
        /*0140*/ 	.word	0x00001490
        /*0144*/ 	.word	0x00000003
        /*0148*/ 	.word	0x00000000
        /*014c*/ 	.short	0x010a
        /*014e*/ 	.byte	0x3f
	.zero		1


	//   ....[13]....
        /*0150*/ 	.word	0x000014f0
        /*0154*/ 	.word	0x00000003
        /*0158*/ 	.word	0x00000000
        /*015c*/ 	.short	0x010a
        /*015e*/ 	.byte	0x3f
	.zero		1


	//   ....[14]....
        /*0160*/ 	.word	0x00001d20
        /*0164*/ 	.word	0x000000ff
        /*0168*/ 	.word	0x00000000
        /*016c*/ 	.short	0x010a
        /*016e*/ 	.byte	0x04
	.zero		1


	//   ....[15]....
        /*0170*/ 	.word	0x00001d60
        /*0174*/ 	.word	0x000000ff
        /*0178*/ 	.word	0x00000000
        /*017c*/ 	.short	0x010a
        /*017e*/ 	.byte	0x04
	.zero		1


	//   ....[16]....
        /*0180*/ 	.word	0x00002480
        /*0184*/ 	.word	0x000000ff
        /*0188*/ 	.word	0x00000000
        /*018c*/ 	.short	0x0101
        /*018e*/ 	.byte	0x0a
	.zero		1


	//   ....[17]....
        /*0190*/ 	.word	0x00002660
        /*0194*/ 	.word	0x000000ff
        /*0198*/ 	.word	0x00000000
        /*019c*/ 	.short	0x0101
        /*019e*/ 	.byte	0x06
	.zero		1


	//   ....[18]....
        /*01a0*/ 	.word	0x00008060
        /*01a4*/ 	.word	0x0000000e
        /*01a8*/ 	.word	0x00000028
        /*01ac*/ 	.short	0x010a
        /*01ae*/ 	.byte	0x3f
	.zero		1


	//   ....[19]....
        /*01b0*/ 	.word	0x000084b0
        /*01b4*/ 	.word	0x00000006
        /*01b8*/ 	.word	0x00000068
        /*01bc*/ 	.short	0x0101
        /*01be*/ 	.byte	0x3f
	.zero		1


	//   ....[20]....
        /*01c0*/ 	.word	0x00008bd0
        /*01c4*/ 	.word	0x00000007
        /*01c8*/ 	.word	0x00000000
        /*01cc*/ 	.short	0x010a
        /*01ce*/ 	.byte	0x3f
	.zero		1


	//   ....[21]....
        /*01d0*/ 	.word	0x00008c50
        /*01d4*/ 	.word	0x00000009
        /*01d8*/ 	.word	0x00000000
        /*01dc*/ 	.short	0x010a
        /*01de*/ 	.byte	0x3f
	.zero		1


	//   ....[22]....
        /*01e0*/ 	.word	0x00008ce0
        /*01e4*/ 	.word	0x00000006
        /*01e8*/ 	.word	0x00000000
        /*01ec*/ 	.short	0x010a
        /*01ee*/ 	.byte	0x3f
	.zero		1


	//   ....[23]....
        /*01f0*/ 	.word	0x00008d70
        /*01f4*/ 	.word	0x00000009
        /*01f8*/ 	.word	0x00000000
        /*01fc*/ 	.short	0x010a
        /*01fe*/ 	.byte	0x3f
	.zero		1


	//   ....[24]....
        /*0200*/ 	.word	0x00008e00
        /*0204*/ 	.word	0x00000003
        /*0208*/ 	.word	0x00000000
        /*020c*/ 	.short	0x010a
        /*020e*/ 	.byte	0x3f
	.zero		1


	//   ....[25]....
        /*0210*/ 	.word	0x00008e60
        /*0214*/ 	.word	0x00000003
        /*0218*/ 	.word	0x00000000
        /*021c*/ 	.short	0x010a
        /*021e*/ 	.byte	0x3f
	.zero		1


	//   ....[26]....
        /*0220*/ 	.word	0x00008ec0
        /*0224*/ 	.word	0x00000004
        /*0228*/ 	.word	0x00000000
        /*022c*/ 	.short	0x010a
        /*022e*/ 	.byte	0x3f
	.zero		1


	//   ....[27]....
        /*0230*/ 	.word	0x00008f90
        /*0234*/ 	.word	0x0000000e
        /*0238*/ 	.word	0x00000028
        /*023c*/ 	.short	0x010a
        /*023e*/ 	.byte	0x3f
	.zero		1


	//   ....[28]....
        /*0240*/ 	.word	0x00009060
        /*0244*/ 	.word	0x00000007
        /*0248*/ 	.word	0x00000000
        /*024c*/ 	.short	0x010a
        /*024e*/ 	.byte	0x3f
	.zero		1


	//   ....[29]....
        /*0250*/ 	.word	0x000090b0
        /*0254*/ 	.word	0x00000009
        /*0258*/ 	.word	0x00000000
        /*025c*/ 	.short	0x010a
        /*025e*/ 	.byte	0x3f
	.zero		1


	//   ....[30]....
        /*0260*/ 	.word	0x00009100
        /*0264*/ 	.word	0x00000006
        /*0268*/ 	.word	0x00000000
        /*026c*/ 	.short	0x010a
        /*026e*/ 	.byte	0x3f
	.zero		1


	//   ....[31]....
        /*0270*/ 	.word	0x00009150
        /*0274*/ 	.word	0x00000009
        /*0278*/ 	.word	0x00000000
        /*027c*/ 	.short	0x010a
        /*027e*/ 	.byte	0x3f
	.zero		1


	//----- nvinfo : EIATTR_NUM_MBARRIERS
	.align		4
.L_35:
        /*0280*/ 	.byte	0x03, 0x38
        /*0282*/ 	.short	0x000c


	//----- nvinfo : EIATTR_EXIT_INSTR_OFFSETS
	.align		4
        /*0284*/ 	.byte	0x04, 0x1c
        /*0286*/ 	.short	(.L_37 - .L_36)


	//   ....[0]....
.L_36:
        /*0288*/ 	.word	0x00000690


	//   ....[1]....
        /*028c*/ 	.word	0x00000f60


	//   ....[2]....
        /*0290*/ 	.word	0x00007740


	//   ....[3]....
        /*0294*/ 	.word	0x00007d70


	//   ....[4]....
        /*0298*/ 	.word	0x00008e50


	//----- nvinfo : EIATTR_MAX_THREADS
	.align		4
.L_37:
        /*029c*/ 	.byte	0x04, 0x05
        /*029e*/ 	.short	(.L_39 - .L_38)
.L_38:
        /*02a0*/ 	.word	0x00000180
        /*02a4*/ 	.word	0x00000001
        /*02a8*/ 	.word	0x00000001


	//----- nvinfo : EIATTR_CRS_STACK_SIZE
	.align		4
.L_39:
        /*02ac*/ 	.byte	0x04, 0x1e
        /*02ae*/ 	.short	(.L_41 - .L_40)
.L_40:
        /*02b0*/ 	.word	0x00000000


	//----- nvinfo : EIATTR_CBANK_PARAM_SIZE
	.align		4
.L_41:
        /*02b4*/ 	.byte	0x03, 0x19
        /*02b6*/ 	.short	0x0470


	//----- nvinfo : EIATTR_PARAM_CBANK
	.align		4
        /*02b8*/ 	.byte	0x04, 0x0a
        /*02ba*/ 	.short	(.L_43 - .L_42)
	.align		4
.L_42:
        /*02bc*/ 	.word	index@(.nv.constant0._ZN7cutlass13device_kernelINS_4gemm6kernel13GemmUniversalIN4cute5tupleIJiiiiEEENS1_10collective13CollectiveMmaINS1_34MainloopSm90TmaGmmaWarpSpecializedILi5ENS5_IJNS4_1CILi1EEESB_SB_EEENS1_35KernelTmaWarpSpecializedCooperativeEEENS5_IJNSA_ILi256EEENSA_ILi64EEESG_EEENS_10tfloat32_tENS5_IJlSB_lEEESI_SJ_NS4_8TiledMMAINS4_8MMA_AtomIJNS4_4SM904GMMA29MMA_64x64x8_F32TF32TF32_SS_TNILNSN_7ScaleInE1ELSP_1EEEEEENS4_6LayoutINS5_IJNSA_ILi2EEESB_SB_EEENS5_IJSB_NSA_ILi0EEESV_EEEEENS5_IJNS4_10UnderscoreESY_SY_EEEEENS4_13SM90_TMA_LOADENS4_14ComposedLayoutINS4_7SwizzleILi3ELi4ELi3EEENS4_18smem_ptr_flag_bitsILi32EEENSS_INS5_IJNSA_ILi8EEENSA_ILi32EEEEEENS5_IJS18_SB_EEEEEEEvNS4_8identityES11_S1C_vS1D_EENS_8epilogue10collective6detail29Sm90TmaWarpSpecializedAdapterINS1G_15DefaultEpilogueISI_SJ_SJ_NS1F_6thread17LinearCombinationISI_Li1EffLNS1K_9ScaleType4KindE0ELNS_15FloatRoundStyleE2ESI_EENS1_15EpilogueDefaultEEEEEvvEEEEvNT_6ParamsE)
        /*02c0*/ 	.short	0x0210
        /*02c2*/ 	.short	0x0470


	//----- nvinfo : EIATTR_SW_WAR
	.align		4
.L_43:
        /*02c4*/ 	.byte	0x04, 0x36
        /*02c6*/ 	.short	(.L_45 - .L_44)
.L_44:
        /*02c8*/ 	.word	0x00000008
.L_45:


//--------------------- .nv.callgraph             --------------------------
	.section	.nv.callgraph,"",@"SHT_CUDA_CALLGRAPH"
	.align	4
	.sectionentsize	8
	.align		4
        /*0000*/ 	.word	0x00000000
	.align		4
        /*0004*/ 	.word	0xffffffff
	.align		4
        /*0008*/ 	.word	index@(_ZN7cutlass13device_kernelINS_4gemm6kernel13GemmUniversalIN4cute5tupleIJiiiiEEENS1_10collective13CollectiveMmaINS1_34MainloopSm90TmaGmmaWarpSpecializedILi5ENS5_IJNS4_1CILi1EEESB_SB_EEENS1_35KernelTmaWarpSpecializedCooperativeEEENS5_IJNSA_ILi256EEENSA_ILi64EEESG_EEENS_10tfloat32_tENS5_IJlSB_lEEESI_SJ_NS4_8TiledMMAINS4_8MMA_AtomIJNS4_4SM904GMMA29MMA_64x64x8_F32TF32TF32_SS_TNILNSN_7ScaleInE1ELSP_1EEEEEENS4_6LayoutINS5_IJNSA_ILi2EEESB_SB_EEENS5_IJSB_NSA_ILi0EEESV_EEEEENS5_IJNS4_10UnderscoreESY_SY_EEEEENS4_13SM90_TMA_LOADENS4_14ComposedLayoutINS4_7SwizzleILi3ELi4ELi3EEENS4_18smem_ptr_flag_bitsILi32EEENSS_INS5_IJNSA_ILi8EEENSA_ILi32EEEEEENS5_IJS18_SB_EEEEEEEvNS4_8identityES11_S1C_vS1D_EENS_8epilogue10collective6detail29Sm90TmaWarpSpecializedAdapterINS1G_15DefaultEpilogueISI_SJ_SJ_NS1F_6thread17LinearCombinationISI_Li1EffLNS1K_9ScaleType4KindE0ELNS_15FloatRoundStyleE2ESI_EENS1_15EpilogueDefaultEEEEEvvEEEEvNT_6ParamsE)
	.align		4
        /*000c*/ 	.word	index@(__assertfail)
	.align		4
        /*0010*/ 	.word	0x00000000
	.align		4
        /*0014*/ 	.word	0xfffffffe
	.align		4
        /*0018*/ 	.word	0x00000000
	.align		4
        /*001c*/ 	.word	0xfffffffd
	.align		4
        /*0020*/ 	.word	0x00000000
	.align		4
        /*0024*/ 	.word	0xfffffffc


//--------------------- .nv.constant4             --------------------------
	.section	.nv.constant4,"a",@progbits
	.align	8
	.align		8
.nv.constant4:
        /*0000*/ 	.dword	__assertfail
	.align		8
        /*0008*/ 	.dword	__unnamed_1
	.align		8
        /*0010*/ 	.dword	_ZN40_INTERNAL_25fd012b_4_k_cu_a4173d44_222754cuda3std3__45__cpo5beginE
	.align		8
        /*0018*/ 	.dword	_ZN40_INTERNAL_25fd012b_4_k_cu_a4173d44_222754cuda3std3__45__cpo3endE
	.align		8
        /*0020*/ 	.dword	_ZN40_INTERNAL_25fd012b_4_k_cu_a4173d44_222754cuda3std3__45__cpo6cbeginE
	.align		8
        /*0028*/ 	.dword	_ZN40_INTERNAL_25fd012b_4_k_cu_a4173d44_222754cuda3std3__45__cpo4cendE
	.align		8
        /*0030*/ 	.dword	_ZN40_INTERNAL_25fd012b_4_k_cu_a4173d44_222754cuda3std3__442_GLOBAL__N__25fd012b_4_k_cu_a4173d44_222756ignoreE
	.align		8
        /*0038*/ 	.dword	_ZN40_INTERNAL_25fd012b_4_k_cu_a4173d44_222754cuda3std3__419piecewise_constructE
	.align		8
        /*0040*/ 	.dword	_ZN40_INTERNAL_25fd012b_4_k_cu_a4173d44_222754cuda3std3__48in_placeE
	.align		8
        /*0048*/ 	.dword	_ZN40_INTERNAL_25fd012b_4_k_cu_a4173d44_222754cuda3std6ranges3__45__cpo4swapE
	.align		8
        /*0050*/ 	.dword	_ZN40_INTERNAL_25fd012b_4_k_cu_a4173d44_222754cuda3std6ranges3__45__cpo9iter_moveE
	.align		8
        /*0058*/ 	.dword	_ZN40_INTERNAL_25fd012b_4_k_cu_a4173d44_222754cute7productE
	.align		8
        /*0060*/ 	.dword	_ZN40_INTERNAL_25fd012b_4_k_cu_a4173d44_222754cute1_E
	.align		8
        /*0068*/ 	.dword	$str$22
	.align		8
        /*0070*/ 	.dword	$str$23


//--------------------- .text._ZN7cutlass13device_kernelINS_4gemm6kernel13GemmUniversalIN4cute5tupleIJiiiiEEENS1_10collective13CollectiveMmaINS1_34MainloopSm90TmaGmmaWarpSpecializedILi5ENS5_IJNS4_1CILi1EEESB_SB_EEENS1_35KernelTmaWarpSpecializedCooperativeEEENS5_IJNSA_ILi256EEENSA_ILi64EEESG_EEENS_10tfloat32_tENS5_IJlSB_lEEESI_SJ_NS4_8TiledMMAINS4_8MMA_AtomIJNS4_4SM904GMMA29MMA_64x64x8_F32TF32TF32_SS_TNILNSN_7ScaleInE1ELSP_1EEEEEENS4_6LayoutINS5_IJNSA_ILi2EEESB_SB_EEENS5_IJSB_NSA_ILi0EEESV_EEEEENS5_IJNS4_10UnderscoreESY_SY_EEEEENS4_13SM90_TMA_LOADENS4_14ComposedLayoutINS4_7SwizzleILi3ELi4ELi3EEENS4_18smem_ptr_flag_bitsILi32EEENSS_INS5_IJNSA_ILi8EEENSA_ILi32EEEEEENS5_IJS18_SB_EEEEEEEvNS4_8identityES11_S1C_vS1D_EENS_8epilogue10collective6detail29Sm90TmaWarpSpecializedAdapterINS1G_15DefaultEpilogueISI_SJ_SJ_NS1F_6thread17LinearCombinationISI_Li1EffLNS1K_9ScaleType4KindE0ELNS_15FloatRoundStyleE2ESI_EENS1_15EpilogueDefaultEEEEEvvEEEEvNT_6ParamsE --------------------------
	.section	.text._ZN7cutlass13device_kernelINS_4gemm6kernel13GemmUniversalIN4cute5tupleIJiiiiEEENS1_10collective13CollectiveMmaINS1_34MainloopSm90TmaGmmaWarpSpecializedILi5ENS5_IJNS4_1CILi1EEESB_SB_EEENS1_35KernelTmaWarpSpecializedCooperativeEEENS5_IJNSA_ILi256EEENSA_ILi64EEESG_EEENS_10tfloat32_tENS5_IJlSB_lEEESI_SJ_NS4_8TiledMMAINS4_8MMA_AtomIJNS4_4SM904GMMA29MMA_64x64x8_F32TF32TF32_SS_TNILNSN_7ScaleInE1ELSP_1EEEEEENS4_6LayoutINS5_IJNSA_ILi2EEESB_SB_EEENS5_IJSB_NSA_ILi0EEESV_EEEEENS5_IJNS4_10UnderscoreESY_SY_EEEEENS4_13SM90_TMA_LOADENS4_14ComposedLayoutINS4_7SwizzleILi3ELi4ELi3EEENS4_18smem_ptr_flag_bitsILi32EEENSS_INS5_IJNSA_ILi8EEENSA_ILi32EEEEEENS5_IJS18_SB_EEEEEEEvNS4_8identityES11_S1C_vS1D_EENS_8epilogue10collective6detail29Sm90TmaWarpSpecializedAdapterINS1G_15DefaultEpilogueISI_SJ_SJ_NS1F_6thread17LinearCombinationISI_Li1EffLNS1K_9ScaleType4KindE0ELNS_15FloatRoundStyleE2ESI_EENS1_15EpilogueDefaultEEEEEvvEEEEvNT_6ParamsE,"ax",@progbits
	.align	128
.text._ZN7cutlass13device_kernelINS_4gemm6kernel13GemmUniversalIN4cute5tupleIJiiiiEEENS1_10collective13CollectiveMmaINS1_34MainloopSm90TmaGmmaWarpSpecializedILi5ENS5_IJNS4_1CILi1EEESB_SB_EEENS1_35KernelTmaWarpSpecializedCooperativeEEENS5_IJNSA_ILi256EEENSA_ILi64EEESG_EEENS_10tfloat32_tENS5_IJlSB_lEEESI_SJ_NS4_8TiledMMAINS4_8MMA_AtomIJNS4_4SM904GMMA29MMA_64x64x8_F32TF32TF32_SS_TNILNSN_7ScaleInE1ELSP_1EEEEEENS4_6LayoutINS5_IJNSA_ILi2EEESB_SB_EEENS5_IJSB_NSA_ILi0EEESV_EEEEENS5_IJNS4_10UnderscoreESY_SY_EEEEENS4_13SM90_TMA_LOADENS4_14ComposedLayoutINS4_7SwizzleILi3ELi4ELi3EEENS4_18smem_ptr_flag_bitsILi32EEENSS_INS5_IJNSA_ILi8EEENSA_ILi32EEEEEENS5_IJS18_SB_EEEEEEEvNS4_8identityES11_S1C_vS1D_EENS_8epilogue10collective6detail29Sm90TmaWarpSpecializedAdapterINS1G_15DefaultEpilogueISI_SJ_SJ_NS1F_6thread17LinearCombinationISI_Li1EffLNS1K_9ScaleType4KindE0ELNS_15FloatRoundStyleE2ESI_EENS1_15EpilogueDefaultEEEEEvvEEEEvNT_6ParamsE:
        .type           _ZN7cutlass13device_kernelINS_4gemm6kernel13GemmUniversalIN4cute5tupleIJiiiiEEENS1_10collective13CollectiveMmaINS1_34MainloopSm90TmaGmmaWarpSpecializedILi5ENS5_IJNS4_1CILi1EEESB_SB_EEENS1_35KernelTmaWarpSpecializedCooperativeEEENS5_IJNSA_ILi256EEENSA_ILi64EEESG_EEENS_10tfloat32_tENS5_IJlSB_lEEESI_SJ_NS4_8TiledMMAINS4_8MMA_AtomIJNS4_4SM904GMMA29MMA_64x64x8_F32TF32TF32_SS_TNILNSN_7ScaleInE1ELSP_1EEEEEENS4_6LayoutINS5_IJNSA_ILi2EEESB_SB_EEENS5_IJSB_NSA_ILi0EEESV_EEEEENS5_IJNS4_10UnderscoreESY_SY_EEEEENS4_13SM90_TMA_LOADENS4_14ComposedLayoutINS4_7SwizzleILi3ELi4ELi3EEENS4_18smem_ptr_flag_bitsILi32EEENSS_INS5_IJNSA_ILi8EEENSA_ILi32EEEEEENS5_IJS18_SB_EEEEEEEvNS4_8identityES11_S1C_vS1D_EENS_8epilogue10collective6detail29Sm90TmaWarpSpecializedAdapterINS1G_15DefaultEpilogueISI_SJ_SJ_NS1F_6thread17LinearCombinationISI_Li1EffLNS1K_9ScaleType4KindE0ELNS_15FloatRoundStyleE2ESI_EENS1_15EpilogueDefaultEEEEEvvEEEEvNT_6ParamsE,@function
        .size           _ZN7cutlass13device_kernelINS_4gemm6kernel13GemmUniversalIN4cute5tupleIJiiiiEEENS1_10collective13CollectiveMmaINS1_34MainloopSm90TmaGmmaWarpSpecializedILi5ENS5_IJNS4_1CILi1EEESB_SB_EEENS1_35KernelTmaWarpSpecializedCooperativeEEENS5_IJNSA_ILi256EEENSA_ILi64EEESG_EEENS_10tfloat32_tENS5_IJlSB_lEEESI_SJ_NS4_8TiledMMAINS4_8MMA_AtomIJNS4_4SM904GMMA29MMA_64x64x8_F32TF32TF32_SS_TNILNSN_7ScaleInE1ELSP_1EEEEEENS4_6LayoutINS5_IJNSA_ILi2EEESB_SB_EEENS5_IJSB_NSA_ILi0EEESV_EEEEENS5_IJNS4_10UnderscoreESY_SY_EEEEENS4_13SM90_TMA_LOADENS4_14ComposedLayoutINS4_7SwizzleILi3ELi4ELi3EEENS4_18smem_ptr_flag_bitsILi32EEENSS_INS5_IJNSA_ILi8EEENSA_ILi32EEEEEENS5_IJS18_SB_EEEEEEEvNS4_8identityES11_S1C_vS1D_EENS_8epilogue10collective6detail29Sm90TmaWarpSpecializedAdapterINS1G_15DefaultEpilogueISI_SJ_SJ_NS1F_6thread17LinearCombinationISI_Li1EffLNS1K_9ScaleType4KindE0ELNS_15FloatRoundStyleE2ESI_EENS1_15EpilogueDefaultEEEEEvvEEEEvNT_6ParamsE,(.L_x_194 - _ZN7cutlass13device_kernelINS_4gemm6kernel13GemmUniversalIN4cute5tupleIJiiiiEEENS1_10collective13CollectiveMmaINS1_34MainloopSm90TmaGmmaWarpSpecializedILi5ENS5_IJNS4_1CILi1EEESB_SB_EEENS1_35KernelTmaWarpSpecializedCooperativeEEENS5_IJNSA_ILi256EEENSA_ILi64EEESG_EEENS_10tfloat32_tENS5_IJlSB_lEEESI_SJ_NS4_8TiledMMAINS4_8MMA_AtomIJNS4_4SM904GMMA29MMA_64x64x8_F32TF32TF32_SS_TNILNSN_7ScaleInE1ELSP_1EEEEEENS4_6LayoutINS5_IJNSA_ILi2EEESB_SB_EEENS5_IJSB_NSA_ILi0EEESV_EEEEENS5_IJNS4_10UnderscoreESY_SY_EEEEENS4_13SM90_TMA_LOADENS4_14ComposedLayoutINS4_7SwizzleILi3ELi4ELi3EEENS4_18smem_ptr_flag_bitsILi32EEENSS_INS5_IJNSA_ILi8EEENSA_ILi32EEEEEENS5_IJS18_SB_EEEEEEEvNS4_8identityES11_S1C_vS1D_EENS_8epilogue10collective6detail29Sm90TmaWarpSpecializedAdapterINS1G_15DefaultEpilogueISI_SJ_SJ_NS1F_6thread17LinearCombinationISI_Li1EffLNS1K_9ScaleType4KindE0ELNS_15FloatRoundStyleE2ESI_EENS1_15EpilogueDefaultEEEEEvvEEEEvNT_6ParamsE)
        .other          _ZN7cutlass13device_kernelINS_4gemm6kernel13GemmUniversalIN4cute5tupleIJiiiiEEENS1_10collective13CollectiveMmaINS1_34MainloopSm90TmaGmmaWarpSpecializedILi5ENS5_IJNS4_1CILi1EEESB_SB_EEENS1_35KernelTmaWarpSpecializedCooperativeEEENS5_IJNSA_ILi256EEENSA_ILi64EEESG_EEENS_10tfloat32_tENS5_IJlSB_lEEESI_SJ_NS4_8TiledMMAINS4_8MMA_AtomIJNS4_4SM904GMMA29MMA_64x64x8_F32TF32TF32_SS_TNILNSN_7ScaleInE1ELSP_1EEEEEENS4_6LayoutINS5_IJNSA_ILi2EEESB_SB_EEENS5_IJSB_NSA_ILi0EEESV_EEEEENS5_IJNS4_10UnderscoreESY_SY_EEEEENS4_13SM90_TMA_LOADENS4_14ComposedLayoutINS4_7SwizzleILi3ELi4ELi3EEENS4_18smem_ptr_flag_bitsILi32EEENSS_INS5_IJNSA_ILi8EEENSA_ILi32EEEEEENS5_IJS18_SB_EEEEEEEvNS4_8identityES11_S1C_vS1D_EENS_8epilogue10collective6detail29Sm90TmaWarpSpecializedAdapterINS1G_15DefaultEpilogueISI_SJ_SJ_NS1F_6thread17LinearCombinationISI_Li1EffLNS1K_9ScaleType4KindE0ELNS_15FloatRoundStyleE2ESI_EENS1_15EpilogueDefaultEEEEEvvEEEEvNT_6ParamsE,@"STO_CUDA_ENTRY STV_DEFAULT"
_ZN7cutlass13device_kernelINS_4gemm6kernel13GemmUniversalIN4cute5tupleIJiiiiEEENS1_10collective13CollectiveMmaINS1_34MainloopSm90TmaGmmaWarpSpecializedILi5ENS5_IJNS4_1CILi1EEESB_SB_EEENS1_35KernelTmaWarpSpecializedCooperativeEEENS5_IJNSA_ILi256EEENSA_ILi64EEESG_EEENS_10tfloat32_tENS5_IJlSB_lEEESI_SJ_NS4_8TiledMMAINS4_8MMA_AtomIJNS4_4SM904GMMA29MMA_64x64x8_F32TF32TF32_SS_TNILNSN_7ScaleInE1ELSP_1EEEEEENS4_6LayoutINS5_IJNSA_ILi2EEESB_SB_EEENS5_IJSB_NSA_ILi0EEESV_EEEEENS5_IJNS4_10UnderscoreESY_SY_EEEEENS4_13SM90_TMA_LOADENS4_14ComposedLayoutINS4_7SwizzleILi3ELi4ELi3EEENS4_18smem_ptr_flag_bitsILi32EEENSS_INS5_IJNSA_ILi8EEENSA_ILi32EEEEEENS5_IJS18_SB_EEEEEEEvNS4_8identityES11_S1C_vS1D_EENS_8epilogue10collective6detail29Sm90TmaWarpSpecializedAdapterINS1G_15DefaultEpilogueISI_SJ_SJ_NS1F_6thread17LinearCombinationISI_Li1EffLNS1K_9ScaleType4KindE0ELNS_15FloatRoundStyleE2ESI_EENS1_15EpilogueDefaultEEEEEvvEEEEvNT_6ParamsE:
[----:B------:R-:W0:Y:S01]  /*0000*/  LDC R1, c[0x0][0x28] ;  /* 0x00000a00ff017b82 */ /* 0x000e220000000800 */
[----:B------:R-:W1:Y:S01]  /*0010*/  S2R R3, SR_TID.X ;  /* 0x0000000000037919 */ /* 0x000e620000002100 */
[----:B------:R-:W-:Y:S01]  /*0020*/  ELECT P0, URZ, PT ;  /* 0x00000000003f782f */ /* 0x000fe20003800000 */
[----:B------:R-:W-:Y:S01]  /*0030*/  BSSY B0, `(.L_x_0) ;  /* 0x000000f000007945 */ /* 0x000fe20003800000 */
[--C-:B-1----:R-:W-:Y:S02]  /*0040*/  SHF.R.U32.HI R0, RZ, 0x5, R3.reuse ;  /* 0x00000005ff007819 */ /* 0x102fe40000011603 */
[----:B------:R-:W-:-:S03]  /*0050*/  SHF.R.U32.HI R14, RZ, 0x7, R3 ;  /* 0x00000007ff0e7819 */ /* 0x000fc60000011603 */
[----:B------:R-:W1:Y:S04]  /*0060*/  SHFL.IDX PT, R4, R0, RZ, 0x1f ;  /* 0x00001fff00047589 */ /* 0x000e6800000e0000 */
[----:B------:R2:W3:Y:S01]  /*0070*/  SHFL.IDX PT, R10, R14, RZ, 0x1f ;  /* 0x00001fff0e0a7589 */ /* 0x0004e200000e0000 */
[----:B-1----:R-:W-:-:S13]  /*0080*/  ISETP.NE.OR P0, PT, R4, RZ, !P0 ;  /* 0x000000ff0400720c */ /* 0x002fda0004705670 */
[----:B0-23--:R-:W-:Y:S05]  /*0090*/  @P0 BRA `(.L_x_1) ;  /* 0x0000000000200947 */ /* 0x00dfea0003800000 */
[----:B------:R-:W-:Y:S02]  /*00a0*/  ULDC.64 UR4, c[0x0][0x198] ;  /* 0x0000660000047ab9 */ /* 0x000fe40000000a00 */
[----:B------:R-:W-:Y:S02]  /*00b0*/  UIADD3 UR6, UP0, UR4, 0xf0, URZ ;  /* 0x000000f004067890 */ /* 0x000fe4000ff1e03f */
[----:B------:R-:W-:Y:S02]  /*00c0*/  UIADD3 UR4, UP1, UR4, 0x1f0, URZ ;  /* 0x000001f004047890 */ /* 0x000fe4000ff3e03f */
[----:B------:R-:W-:Y:S02]  /*00d0*/  UIADD3.X UR7, URZ, UR5, URZ, UP0, !UPT ;  /* 0x000000053f077290 */ /* 0x000fe400087fe43f */
[----:B------:R-:W-:-:S07]  /*00e0*/  UIADD3.X UR5, URZ, UR5, URZ, UP1, !UPT ;  /* 0x000000053f057290 */ /* 0x000fce0008ffe43f */
[----:B------:R0:W-:Y:S02]  /*00f0*/  UTMACCTL.PF [UR6] ;  /* 0x00000000060079b9 */ /* 0x0001e40008040000 */
[----:B------:R0:W-:Y:S02]  /*0100*/  UTMACCTL.PF [UR4] ;  /* 0x00000000040079b9 */ /* 0x0001e40008040000 */
[----:B0-----:R-:W-:Y:S01]  /*0110*/  NOP ;  /* 0x0000000000007918 */ /* 0x001fe20000000000 */
.L_x_1:
[----:B------:R-:W-:Y:S05]  /*0120*/  BSYNC B0 ;  /* 0x0000000000007941 */ /* 0x000fea0003800000 */
.L_x_0:
[----:B------:R-:W0:Y:S02]  /*0130*/  SHFL.IDX PT, R2, R0, RZ, 0x1f ;  /* 0x00001fff00027589 */ /* 0x000e2400000e0000 */
[----:B0-----:R-:W-:-:S13]  /*0140*/  ISETP.NE.AND P0, PT, R2, RZ, PT ;  /* 0x000000ff0200720c */ /* 0x001fda0003f05270 */
[----:B------:R-:W-:Y:S05]  /*0150*/  @P0 BRA `(.L_x_2) ;  /* 0x0000000000600947 */ /* 0x000fea0003800000 */
[----:B------:R-:W0:Y:S01]  /*0160*/  S2UR UR8, SR_CgaCtaId ;  /* 0x00000000000879c3 */ /* 0x000e220000008800 */
[----:B------:R-:W-:Y:S01]  /*0170*/  UMOV UR4, 0x400 ;  /* 0x0000040000047882 */ /* 0x000fe20000000000 */
[----:B------:R-:W-:Y:S01]  /*0180*/  UMOV UR5, 0x1 ;  /* 0x0000000100057882 */ /* 0x000fe20000000000 */
[----:B------:R-:W-:Y:S01]  /*0190*/  UMOV UR6, 0x100 ;  /* 0x0000010000067882 */ /* 0x000fe20000000000 */
[----:B------:R-:W-:Y:S01]  /*01a0*/  ELECT P0, URZ, PT ;  /* 0x00000000003f782f */ /* 0x000fe20003800000 */
[----:B------:R-:W-:-:S04]  /*01b0*/  UIADD3 UR6, -UR6, 0x100000, URZ ;  /* 0x0010000006067890 */ /* 0x000fc8000fffe13f */
[----:B------:R-:W-:Y:S02]  /*01c0*/  USHF.L.U32 UR7, UR6, 0xb, URZ ;  /* 0x0000000b06077899 */ /* 0x000fe4000800063f */
[----:B------:R-:W-:Y:S02]  /*01d0*/  USHF.L.U32 UR6, UR6, 0x1, URZ ;  /* 0x0000000106067899 */ /* 0x000fe4000800063f */
[----:B0-----:R-:W-:Y:S02]  /*01e0*/  ULEA UR8, UR8, UR4, 0x18 ;  /* 0x0000000408087291 */ /* 0x001fe4000f8ec03f */
[----:B------:R-:W-:-:S04]  /*01f0*/  UIADD3 UR4, -UR5, 0x100000, URZ ;  /* 0x0010000005047890 */ /* 0x000fc8000fffe13f */
[----:B------:R-:W-:Y:S02]  /*0200*/  USHF.L.U32 UR5, UR4, 0xb, URZ ;  /* 0x0000000b04057899 */ /* 0x000fe4000800063f */
[----:B------:R-:W-:Y:S01]  /*0210*/  USHF.L.U32 UR4, UR4, 0x1, URZ ;  /* 0x0000000104047899 */ /* 0x000fe2000800063f */
[----:B------:R-:W0:Y:S11]  /*0220*/  FENCE.VIEW.ASYNC.S ;  /* 0x00000000000073c6 */ /* 0x000e360000000000 */
[----:B0-----:R0:W1:Y:S01]  /*0230*/  SYNCS.EXCH.64 URZ, [UR8], UR4 ;  /* 0x00000004083f75b2 */ /* 0x0010620008000100 */
[----:B------:R0:W2:Y:S01]  /*0240*/  SYNCS.EXCH.64 URZ, [UR8+0x28], UR6 ;  /* 0x00002806083f75b2 */ /* 0x0000a20008000100 */
[----:B------:R0:W3:Y:S01]  /*0250*/  SYNCS.EXCH.64 URZ, [UR8+0x8], UR4 ;  /* 0x00000804083f75b2 */ /* 0x0000e20008000100 */
[----:B------:R0:W4:Y:S01]  /*0260*/  SYNCS.EXCH.64 URZ, [UR8+0x30], UR6 ;  /* 0x00003006083f75b2 */ /* 0x0001220008000100 */
[----:B------:R0:W0:Y:S01]  /*0270*/  SYNCS.EXCH.64 URZ, [UR8+0x10], UR4 ;  /* 0x00001004083f75b2 */ /* 0x0000220008000100 */
[----:B------:R0:W0:Y:S01]  /*0280*/  SYNCS.EXCH.64 URZ, [UR8+0x38], UR6 ;  /* 0x00003806083f75b2 */ /* 0x0000220008000100 */
[----:B------:R0:W0:Y:S01]  /*0290*/  SYNCS.EXCH.64 URZ, [UR8+0x18], UR4 ;  /* 0x00001804083f75b2 */ /* 0x0000220008000100 */
[----:B------:R0:W0:Y:S01]  /*02a0*/  SYNCS.EXCH.64 URZ, [UR8+0x40], UR6 ;  /* 0x00004006083f75b2 */ /* 0x0000220008000100 */
[----:B------:R0:W0:Y:S01]  /*02b0*/  SYNCS.EXCH.64 URZ, [UR8+0x20], UR4 ;  /* 0x00002004083f75b2 */ /* 0x0000220008000100 */
[----:B------:R0:W0:Y:S01]  /*02c0*/  SYNCS.EXCH.64 URZ, [UR8+0x48], UR6 ;  /* 0x00004806083f75b2 */ /* 0x0000220008000100 */
[----:B------:R-:W-:Y:S01]  /*02d0*/  NOP ;  /* 0x0000000000007918 */ /* 0x000fe20000000000 */
.L_x_2:
[----:B------:R-:W5:Y:S01]  /*02e0*/  SHFL.IDX PT, R0, R0, RZ, 0x1f ;  /* 0x00001fff00007589 */ /* 0x000f6200000e0000 */
[----:B------:R-:W1:Y:S01]  /*02f0*/  LDC R2, c[0x0][0x65c] ;  /* 0x00019700ff027b82 */ /* 0x000e620000000800 */
[----:B------:R-:W-:Y:S02]  /*0300*/  ELECT P0, URZ, PT ;  /* 0x00000000003f782f */ /* 0x000fe40003800000 */
[----:B------:R-:W-:Y:S01]  /*0310*/  LOP3.LUT R7, R7, 0xfffff7ff, RZ, 0xc0, !PT ;  /* 0xfffff7ff07077812 */ /* 0x000fe200078ec0ff */
[----:B------:R-:W2:Y:S01]  /*0320*/  S2R R5, SR_CTAID.Y ;  /* 0x0000000000057919 */ /* 0x000ea20000002600 */
[----:B0-----:R-:W-:Y:S01]  /*0330*/  UMOV UR4, 0x20 ;  /* 0x0000002000047882 */ /* 0x001fe20000000000 */
[----:B------:R-:W-:Y:S01]  /*0340*/  NOP ;  /* 0x0000000000007918 */ /* 0x000fe20000000000 */
[----:B------:R-:W-:Y:S01]  /*0350*/  ISETP.NE.AND P2, PT, R10, RZ, PT ;  /* 0x000000ff0a00720c */ /* 0x000fe20003f45270 */
[----:B------:R-:W0:Y:S01]  /*0360*/  S2R R6, SR_CTAID.X ;  /* 0x0000000000067919 */ /* 0x000e220000002500 */
[----:B------:R-:W-:Y:S01]  /*0370*/  NOP ;  /* 0x0000000000007918 */ /* 0x000fe20000000000 */
[----:B-----5:R-:W-:-:S02]  /*0380*/  ISETP.NE.OR P0, PT, R0, RZ, !P0 ;  /* 0x000000ff0000720c */ /* 0x020fc40004705670 */
[----:B-1----:R-:W-:-:S11]  /*0390*/  ISETP.NE.AND P3, PT, R2, 0x1, PT ;  /* 0x000000010200780c */ /* 0x002fd60003f65270 */
[----:B------:R-:W-:Y:S01]  /*03a0*/  VOTEU.ALL UP0, P0 ;  /* 0x00000000003f7886 */ /* 0x000fe20000000000 */
[----:B------:R-:W-:Y:S01]  /*03b0*/  VOTEU.ALL UP1, P0 ;  /* 0x00000000003f7886 */ /* 0x000fe20000020000 */
[----:B------:R-:W-:Y:S01]  /*03c0*/  @P3 LOP3.LUT R7, R7, 0x800, RZ, 0xfc, !PT ;  /* 0x0000080007073812 */ /* 0x000fe200078efcff */
[----:B------:R-:W0:Y:S01]  /*03d0*/  @P3 LDC R17, c[0x0][0x10] ;  /* 0x00000400ff113b82 */ /* 0x000e220000000800 */
[----:B------:R-:W-:Y:S01]  /*03e0*/  SHF.R.S32.HI R7, RZ, 0x1f, R4 ;  /* 0x0000001fff077819 */ /* 0x000fe20000011404 */
[----:B------:R-:W-:Y:S01]  /*03f0*/  @!UP0 UMOV UR6, 0x400 ;  /* 0x0000040000068882 */ /* 0x000fe20000000000 */
[----:B------:R-:W-:-:S04]  /*0400*/  @!UP0 UIADD3 UR4, -UR4, 0x100000, URZ ;  /* 0x0010000004048890 */ /* 0x000fc8000fffe13f */
[----:B------:R-:W-:Y:S02]  /*0410*/  @!UP0 USHF.L.U32 UR5, UR4, 0xb, URZ ;  /* 0x0000000b04058899 */ /* 0x000fe4000800063f */
[----:B------:R-:W-:Y:S01]  /*0420*/  @!UP0 USHF.L.U32 UR4, UR4, 0x1, URZ ;  /* 0x0000000104048899 */ /* 0x000fe2000800063f */
[----:B--2---:R-:W-:Y:S01]  /*0430*/  @P3 IMAD.MOV.U32 R8, RZ, RZ, R5 ;  /* 0x000000ffff083224 */ /* 0x004fe200078e0005 */
[----:B------:R-:W-:Y:S01]  /*0440*/  LEA.HI R7, R7, R4, RZ, 0x2 ;  /* 0x0000000407077211 */ /* 0x000fe200078f10ff */
[----:B------:R-:W-:Y:S01]  /*0450*/  @P3 IMAD.MOV.U32 R9, RZ, RZ, RZ ;  /* 0x000000ffff093224 */ /* 0x000fe200078e00ff */
[----:B------:R-:W1:Y:S02]  /*0460*/  @!UP0 S2UR UR7, SR_CgaCtaId ;  /* 0x00000000000789c3 */ /* 0x000e640000008800 */
[----:B------:R-:W-:-:S05]  /*0470*/  LOP3.LUT R7, R7, 0xfffffffc, RZ, 0xc0, !PT ;  /* 0xfffffffc07077812 */ /* 0x000fca00078ec0ff */
[----:B------:R-:W-:Y:S01]  /*0480*/  IMAD.IADD R0, R4, 0x1, -R7 ;  /* 0x0000000104007824 */ /* 0x000fe200078e0a07 */
[----:B------:R-:W-:Y:S01]  /*0490*/  LOP3.LUT R4, R3, 0x7f, RZ, 0xc0, !PT ;  /* 0x0000007f03047812 */ /* 0x000fe200078ec0ff */
[----:B------:R-:W2:Y:S01]  /*04a0*/  @!P3 LDC R11, c[0x0][0xc] ;  /* 0x00000300ff0bbb82 */ /* 0x000ea20000000800 */
[----:B------:R-:W-:Y:S02]  /*04b0*/  IMAD.MOV.U32 R7, RZ, RZ, RZ ;  /* 0x000000ffff077224 */ /* 0x000fe400078e00ff */
[----:B------:R-:W-:Y:S01]  /*04c0*/  ISETP.NE.AND P1, PT, R0, 0x3, PT ;  /* 0x000000030000780c */ /* 0x000fe20003f25270 */
[----:B0-----:R-:W-:Y:S01]  /*04d0*/  @P3 IMAD.WIDE.U32 R16, R6, R17, R8 ;  /* 0x0000001106103225 */ /* 0x001fe200078e0008 */
[----:B-1----:R-:W-:Y:S01]  /*04e0*/  @!UP0 ULEA UR8, UR7, UR6, 0x18 ;  /* 0x0000000607088291 */ /* 0x002fe2000f8ec03f */
[----:B------:R-:W-:Y:S02]  /*04f0*/  VOTEU.ALL UP0, P0 ;  /* 0x00000000003f7886 */ /* 0x000fe40000000000 */
[----:B------:R-:W-:Y:S01]  /*0500*/  ULDC UR6, c[0x0][0xc] ;  /* 0x0000030000067ab9 */ /* 0x000fe20000000800 */
[----:B------:R-:W-:Y:S01]  /*0510*/  ISETP.EQ.OR P0, PT, R0, RZ, !P1 ;  /* 0x000000ff0000720c */ /* 0x000fe20004f02670 */
[----:B------:R-:W-:-:S03]  /*0520*/  ULDC UR7, c[0x0][0x10] ;  /* 0x0000040000077ab9 */ /* 0x000fc60000000800 */
[C---:B------:R-:W-:Y:S01]  /*0530*/  ISETP.EQ.AND P0, PT, R10.reuse, RZ, P0 ;  /* 0x000000ff0a00720c */ /* 0x040fe20000702270 */
[----:B------:R-:W-:Y:S02]  /*0540*/  VIADD R10, R10, 0xffffffff ;  /* 0xffffffff0a0a7836 */ /* 0x000fe40000000000 */
[----:B--2---:R-:W-:Y:S01]  /*0550*/  @!P3 IMAD.WIDE.U32 R8, R11, R5, R6 ;  /* 0x000000050b08b225 */ /* 0x004fe200078e0006 */
[----:B------:R-:W0:Y:S02]  /*0560*/  FENCE.VIEW.ASYNC.S ;  /* 0x00000000000073c6 */ /* 0x000e240000000000 */
[----:B0-----:R-:W3:Y:S01]  /*0570*/  @!UP0 SYNCS.EXCH.64 URZ, [UR8+0x60], UR4 ;  /* 0x00006004083f85b2 */ /* 0x001ee20008000100 */
[----:B------:R-:W-:Y:S01]  /*0580*/  SEL R18, RZ, 0x1, !P0 ;  /* 0x00000001ff127807 */ /* 0x000fe20004000000 */
[----:B------:R-:W-:Y:S01]  /*0590*/  @P3 IMAD.MOV.U32 R11, RZ, RZ, RZ ;  /* 0x000000ffff0b3224 */ /* 0x000fe200078e00ff */
[----:B------:R-:W-:Y:S01]  /*05a0*/  ISETP.GE.U32.AND P1, PT, R10, 0x2, PT ;  /* 0x000000020a00780c */ /* 0x000fe20003f26070 */
[----:B------:R-:W-:-:S02]  /*05b0*/  @!P3 IMAD.MOV.U32 R16, RZ, RZ, R8 ;  /* 0x000000ffff10b224 */ /* 0x000fc400078e0008 */
[----:B------:R-:W-:Y:S01]  /*05c0*/  @P3 IMAD.IADD R17, R17, 0x1, R11 ;  /* 0x0000000111113824 */ /* 0x000fe200078e020b */
[----:B------:R-:W-:Y:S01]  /*05d0*/  SEL R18, R18, 0x2, P1 ;  /* 0x0000000212127807 */ /* 0x000fe20000800000 */
[----:B------:R-:W-:Y:S01]  /*05e0*/  @!P3 IMAD.MOV.U32 R17, RZ, RZ, R9 ;  /* 0x000000ffff11b224 */ /* 0x000fe200078e0009 */
[----:B------:R0:W3:Y:S01]  /*05f0*/  @!UP1 SYNCS.EXCH.64 URZ, [UR8+0x68], UR4 ;  /* 0x00006804083f95b2 */ /* 0x0000e20008000100 */
[----:B------:R-:W-:Y:S01]  /*0600*/  NOP ;  /* 0x0000000000007918 */ /* 0x000fe20000000000 */
[----:B0-----:R-:W-:-:S03]  /*0610*/  UIMAD.WIDE.U32 UR4, UR6, UR7, URZ ;  /* 0x00000007060472a5 */ /* 0x001fc6000f8e003f */
[----:B------:R-:W-:Y:S02]  /*0620*/  ULDC UR6, c[0x0][0x14] ;  /* 0x0000050000067ab9 */ /* 0x000fe40000000800 */
[----:B------:R-:W-:Y:S02]  /*0630*/  UIMAD.WIDE.U32 UR38, UR4, UR6, URZ ;  /* 0x00000006042672a5 */ /* 0x000fe4000f8e003f */
[----:B------:R-:W-:-:S04]  /*0640*/  UIMAD UR41, UR5, UR6, URZ ;  /* 0x00000006052972a4 */ /* 0x000fc8000f8e023f */
[----:B------:R-:W-:Y:S01]  /*0650*/  UIADD3 UR41, UR39, UR41, URZ ;  /* 0x0000002927297290 */ /* 0x000fe2000fffe03f */
[----:B---34-:R-:W-:Y:S06]  /*0660*/  BAR.SYNC.DEFER_BLOCKING 0x0 ;  /* 0x0000000000007b1d */ /* 0x018fec0000010000 */
[----:B------:R-:W-:Y:S05]  /*0670*/  @!P2 BRA `(.L_x_3) ;  /* 0x000000700034a947 */ /* 0x000fea0003800000 */
[----:B------:R-:W-:-:S13]  /*0680*/  ISETP.GT.U32.AND P0, PT, R10, 0x1, PT ;  /* 0x000000010a00780c */ /* 0x000fda0003f04070 */
[----:B------:R-:W-:Y:S05]  /*0690*/  @P0 EXIT ;  /* 0x000000000000094d */ /* 0x000fea0003800000 */
[----:B------:R-:W-:Y:S01]  /*06a0*/  ULDC.64 UR4, c[0x0][0x650] ;  /* 0x0001940000047ab9 */ /* 0x000fe20000000a00 */
[----:B------:R-:W-:Y:S01]  /*06b0*/  PRMT R0, RZ, 0x7610, R0 ;  /* 0x00007610ff007816 */ /* 0x000fe20000000000 */
[----:B------:R-:W-:Y:S01]  /*06c0*/  IMAD.MOV.U32 R111, RZ, RZ, -0x1 ;  /* 0xffffffffff6f7424 */ /* 0x000fe200078e00ff */
[----:B------:R-:W-:Y:S01]  /*06d0*/  ISETP.GE.U32.AND P0, PT, R16, UR4, PT ;  /* 0x0000000410007c0c */ /* 0x000fe2000bf06070 */
[----:B------:R-:W-:Y:S02]  /*06e0*/  IMAD.MOV.U32 R101, RZ, RZ, -0x1 ;  /* 0xffffffffff657424 */ /* 0x000fe400078e00ff */
[----:B------:R-:W-:Y:S01]  /*06f0*/  IMAD.MOV.U32 R19, RZ, RZ, -0x1 ;  /* 0xffffffffff137424 */ /* 0x000fe200078e00ff */
[----:B------:R-:W-:-:S13]  /*0700*/  ISETP.GE.U32.AND.EX P0, PT, R17, UR5, PT, P0 ;  /* 0x0000000511007c0c */ /* 0x000fda000bf06100 */
[----:B------:R-:W-:Y:S05]  /*0710*/  @P0 BRA `(.L_x_4) ;  /* 0x0000000400580947 */ /* 0x000fea0003800000 */
[----:B------:R-:W0:Y:S01]  /*0720*/  LDC.64 R20, c[0x0][0x628] ;  /* 0x00018a00ff147b82 */ /* 0x000e220000000a00 */
[----:B------:R-:W-:Y:S02]  /*0730*/  IMAD.MOV.U32 R8, RZ, RZ, R16 ;  /* 0x000000ffff087224 */ /* 0x000fe400078e0010 */
[----:B------:R-:W-:-:S05]  /*0740*/  IMAD.MOV.U32 R9, RZ, RZ, R17 ;  /* 0x000000ffff097224 */ /* 0x000fca00078e0011 */
[----:B------:R-:W1:Y:S08]  /*0750*/  LDC R0, c[0x0][0x630] ;  /* 0x00018c00ff007b82 */ /* 0x000e700000000800 */
[----:B------:R-:W2:Y:S01]  /*0760*/  LDC.64 R22, c[0x0][0x620] ;  /* 0x00018800ff167b82 */ /* 0x000ea20000000a00 */
[----:B0-----:R-:W-:-:S04]  /*0770*/  ISETP.NE.U32.AND P0, PT, R20, RZ, PT ;  /* 0x000000ff1400720c */ /* 0x001fc80003f05070 */
[----:B------:R-:W-:-:S13]  /*0780*/  ISETP.NE.AND.EX P0, PT, R21, RZ, PT, P0 ;  /* 0x000000ff1500720c */ /* 0x000fda0003f05300 */
[----:B-12---:R-:W-:Y:S05]  /*0790*/  @!P0 BRA `(.L_x_5) ;  /* 0x0000000000288947 */ /* 0x006fea0003800000 */
[----:B------:R-:W0:Y:S02]  /*07a0*/  LDC R13, c[0x0][0x634] ;  /* 0x00018d00ff0d7b82 */ /* 0x000e240000000800 */
[----:B0-----:R-:W-:-:S05]  /*07b0*/  IADD3 R13, P0, R16, R13, RZ ;  /* 0x0000000d100d7210 */ /* 0x001fca0007f1e0ff */
[----:B------:R-:W-:-:S04]  /*07c0*/  IMAD.X R15, RZ, RZ, R17, P0 ;  /* 0x000000ffff0f7224 */ /* 0x000fc800000e0611 */
[----:B------:R-:W-:-:S04]  /*07d0*/  IMAD.WIDE.U32 R8, R15, R20, RZ ;  /* 0x000000140f087225 */ /* 0x000fc800078e00ff */
[----:B------:R-:W-:-:S04]  /*07e0*/  IMAD.WIDE.U32 R10, P0, R13, R21, R8 ;  /* 0x000000150d0a7225 */ /* 0x000fc80007800008 */
[----:B------:R-:W-:-:S04]  /*07f0*/  IMAD.WIDE.U32 R8, R13, R20, RZ ;  /* 0x000000140d087225 */ /* 0x000fc800078e00ff */
[----:B------:R-:W-:Y:S01]  /*0800*/  IMAD.X R13, RZ, RZ, RZ, P0 ;  /* 0x000000ffff0d7224 */ /* 0x000fe200000e06ff */
[----:B------:R-:W-:Y:S01]  /*0810*/  IADD3 RZ, P0, R9, R10, RZ ;  /* 0x0000000a09ff7210 */ /* 0x000fe20007f1e0ff */
[----:B------:R-:W-:-:S04]  /*0820*/  IMAD.MOV.U32 R12, RZ, RZ, R11 ;  /* 0x000000ffff0c7224 */ /* 0x000fc800078e000b */
[----:B------:R-:W-:-:S08]  /*0830*/  IMAD.WIDE.U32.X R8, R15, R21, R12, P0 ;  /* 0x000000150f087225 */ /* 0x000fd000000e040c */
.L_x_5:
[-CC-:B------:R-:W-:Y:S01]  /*0840*/  SHF.R.U64 R25, R8, R0.reuse, R9.reuse ;  /* 0x0000000008197219 */ /* 0x180fe20000001209 */
[----:B------:R-:W0:Y:S01]  /*0850*/  LDC R12, c[0x0][0x618] ;  /* 0x00018600ff0c7b82 */ /* 0x000e220000000800 */
[----:B------:R-:W-:Y:S01]  /*0860*/  SHF.R.U32.HI R7, RZ, R0, R9 ;  /* 0x00000000ff077219 */ /* 0x000fe20000011609 */
[----:B------:R-:W-:Y:S01]  /*0870*/  ULDC UR4, c[0x0][0x150] ;  /* 0x0000540000047ab9 */ /* 0x000fe20000000800 */
[----:B------:R-:W-:Y:S02]  /*0880*/  IADD3 R11, P0, RZ, -R25, RZ ;  /* 0x80000019ff0b7210 */ /* 0x000fe40007f1e0ff */
[----:B------:R-:W-:-:S03]  /*0890*/  I2FP.F32.U32 R0, R6 ;  /* 0x0000000600007245 */ /* 0x000fc60000201000 */
[----:B------:R-:W1:Y:S01]  /*08a0*/  LDC.64 R30, c[0x0][0x640] ;  /* 0x00019000ff1e7b82 */ /* 0x000e620000000a00 */
[----:B------:R-:W-:Y:S02]  /*08b0*/  IMAD.X R13, RZ, RZ, ~R7, P0 ;  /* 0x000000ffff0d7224 */ /* 0x000fe400000e0e07 */
[----:B------:R-:W-:Y:S01]  /*08c0*/  FMUL R0, R0, UR4 ;  /* 0x0000000400007c20 */ /* 0x000fe20008400000 */
[----:B------:R-:W-:Y:S01]  /*08d0*/  IMAD.WIDE.U32 R8, R11, R22, R16 ;  /* 0x000000160b087225 */ /* 0x000fe200078e0010 */
[----:B------:R-:W-:-:S03]  /*08e0*/  ULDC UR4, c[0x0][0x154] ;  /* 0x0000550000047ab9 */ /* 0x000fc60000000800 */
[----:B------:R-:W-:Y:S01]  /*08f0*/  IMAD R10, R13, R22, RZ ;  /* 0x000000160d0a7224 */ /* 0x000fe200078e02ff */
[----:B------:R-:W2:Y:S01]  /*0900*/  LDC R7, c[0x0][0x144] ;  /* 0x00005100ff077b82 */ /* 0x000ea20000000800 */
[----:B------:R-:W3:Y:S02]  /*0910*/  F2I.U32.TRUNC.NTZ R0, R0 ;  /* 0x0000000000007305 */ /* 0x000ee4000020f000 */
[----:B------:R-:W-:-:S04]  /*0920*/  IMAD R11, R11, R23, R10 ;  /* 0x000000170b0b7224 */ /* 0x000fc800078e020a */
[----:B------:R-:W-:Y:S01]  /*0930*/  IMAD.IADD R9, R9, 0x1, R11 ;  /* 0x0000000109097824 */ /* 0x000fe200078e020b */
[----:B------:R-:W4:Y:S01]  /*0940*/  LDC R24, c[0x0][0x608] ;  /* 0x00018200ff187b82 */ /* 0x000f220000000800 */
[----:B------:R-:W-:-:S03]  /*0950*/  IMAD.MOV.U32 R11, RZ, RZ, -0x1 ;  /* 0xffffffffff0b7424 */ /* 0x000fc600078e00ff */
[-CC-:B0-----:R-:W-:Y:S02]  /*0960*/  SHF.R.U64 R22, R8, R12.reuse, R9.reuse ;  /* 0x0000000c08167219 */ /* 0x181fe40000001209 */
[----:B------:R-:W-:Y:S02]  /*0970*/  I2FP.F32.U32 R8, R5 ;  /* 0x0000000500087245 */ /* 0x000fe40000201000 */
[----:B------:R-:W0:Y:S01]  /*0980*/  LDC R28, c[0x0][0x658] ;  /* 0x00019600ff1c7b82 */ /* 0x000e220000000800 */
[----:B-1----:R-:W-:Y:S01]  /*0990*/  ISETP.NE.U32.AND P0, PT, R30, RZ, PT ;  /* 0x000000ff1e00720c */ /* 0x002fe20003f05070 */
[----:B---3--:R-:W-:Y:S02]  /*09a0*/  IMAD.MOV R10, RZ, RZ, -R0 ;  /* 0x000000ffff0a7224 */ /* 0x008fe400078e0a00 */
[----:B------:R-:W-:Y:S01]  /*09b0*/  FMUL R8, R8, UR4 ;  /* 0x0000000408087c20 */ /* 0x000fe20008400000 */
[----:B------:R-:W-:Y:S02]  /*09c0*/  SHF.R.U32.HI R9, RZ, R12, R9 ;  /* 0x0000000cff097219 */ /* 0x000fe40000011609 */
[----:B------:R-:W-:Y:S01]  /*09d0*/  ISETP.NE.AND.EX P0, PT, R31, RZ, PT, P0 ;  /* 0x000000ff1f00720c */ /* 0x000fe20003f05300 */
[----:B------:R1:W3:Y:S01]  /*09e0*/  F2I.U32.TRUNC.NTZ R15, R8 ;  /* 0x00000008000f7305 */ /* 0x0002e2000020f000 */
[----:B------:R-:W1:Y:S01]  /*09f0*/  LDC R20, c[0x0][0x148] ;  /* 0x00005200ff147b82 */ /* 0x000e620000000800 */
[----:B--2---:R-:W-:-:S07]  /*0a00*/  IMAD R0, R7, R10, R6 ;  /* 0x0000000a07007224 */ /* 0x004fce00078e0206 */
[----:B------:R-:W2:Y:S01]  /*0a10*/  LDC R26, c[0x0][0x600] ;  /* 0x00018000ff1a7b82 */ /* 0x000ea20000000800 */
[-CC-:B----4-:R-:W-:Y:S02]  /*0a20*/  SHF.R.U64 R32, R22, R24.reuse, R9.reuse ;  /* 0x0000001816207219 */ /* 0x190fe40000001209 */
[----:B------:R-:W-:Y:S01]  /*0a30*/  SHF.R.U32.HI R7, RZ, R24, R9 ;  /* 0x00000018ff077219 */ /* 0x000fe20000011609 */
[----:B------:R-:W-:-:S04]  /*0a40*/  IMAD.MOV.U32 R9, RZ, RZ, 0x1 ;  /* 0x00000001ff097424 */ /* 0x000fc800078e00ff */
[----:B------:R-:W4:Y:S01]  /*0a50*/  LDC R21, c[0x0][0x648] ;  /* 0x00019200ff157b82 */ /* 0x000f220000000800 */
[-C--:B0-----:R-:W-:Y:S02]  /*0a60*/  SHF.L.U32 R6, R11, R28.reuse, RZ ;  /* 0x0000001c0b067219 */ /* 0x081fe400000006ff */
[--C-:B------:R-:W-:Y:S02]  /*0a70*/  SHF.R.U64 R24, R32, R28, R7.reuse ;  /* 0x0000001c20187219 */ /* 0x100fe40000001207 */
[----:B------:R-:W-:Y:S02]  /*0a80*/  LOP3.LUT R13, RZ, R6, RZ, 0x33, !PT ;  /* 0x00000006ff0d7212 */ /* 0x000fe400078e33ff */
[-C--:B------:R-:W-:Y:S01]  /*0a90*/  SHF.R.U32.HI R7, RZ, R28.reuse, R7 ;  /* 0x0000001cff077219 */ /* 0x080fe20000011607 */
[----:B------:R-:W0:Y:S01]  /*0aa0*/  LDC R23, c[0x0][0x638] ;  /* 0x00018e00ff177b82 */ /* 0x000e220000000800 */
[----:B------:R-:W-:Y:S01]  /*0ab0*/  SHF.L.U32 R12, R9, R28, RZ ;  /* 0x0000001c090c7219 */ /* 0x000fe200000006ff */
[----:B------:R-:W-:-:S06]  /*0ac0*/  IMAD.MOV.U32 R6, RZ, RZ, R24 ;  /* 0x000000ffff067224 */ /* 0x000fcc00078e0018 */
[----:B------:R-:W0:Y:S01]  /*0ad0*/  LDC R111, c[0x0][0x610] ;  /* 0x00018400ff6f7b82 */ /* 0x000e220000000800 */
[----:B-1-3--:R-:W-:Y:S05]  /*0ae0*/  @!P0 BRA `(.L_x_6) ;  /* 0x0000000000288947 */ /* 0x00afea0003800000 */
[----:B------:R-:W1:Y:S02]  /*0af0*/  LDC R11, c[0x0][0x64c] ;  /* 0x00019300ff0b7b82 */ /* 0x000e640000000800 */
[----:B-1----:R-:W-:-:S05]  /*0b00*/  IADD3 R11, P0, R24, R11, RZ ;  /* 0x0000000b180b7210 */ /* 0x002fca0007f1e0ff */
        /* <DEDUP_REMOVED lines=8> */
.L_x_6:
[----:B----4-:R-:W-:Y:S01]  /*0b90*/  SHF.R.U64 R6, R6, R21, R7 ;  /* 0x0000001506067219 */ /* 0x010fe20000001207 */
[----:B--2---:R-:W-:Y:S01]  /*0ba0*/  VIADD R7, R26, 0xffffffff ;  /* 0xffffffff1a077836 */ /* 0x004fe20000000000 */
[----:B------:R-:W-:Y:S01]  /*0bb0*/  LOP3.LUT R13, R32, R13, RZ, 0xc0, !PT ;  /* 0x0000000d200d7212 */ /* 0x000fe200078ec0ff */
[----:B------:R-:W-:Y:S02]  /*0bc0*/  IMAD.MOV R15, RZ, RZ, -R15 ;  /* 0x000000ffff0f7224 */ /* 0x000fe400078e0a0f */
[----:B------:R-:W-:Y:S02]  /*0bd0*/  IMAD.MOV R8, RZ, RZ, -R6 ;  /* 0x000000ffff087224 */ /* 0x000fe400078e0a06 */
[----:B------:R-:W-:Y:S01]  /*0be0*/  IMAD R13, R12, R6, R13 ;  /* 0x000000060c0d7224 */ /* 0x000fe200078e020d */
[----:B------:R-:W-:Y:S01]  /*0bf0*/  LOP3.LUT R6, R22, R7, RZ, 0xc0, !PT ;  /* 0x0000000716067212 */ /* 0x000fe200078ec0ff */
[----:B------:R-:W-:Y:S02]  /*0c00*/  @P3 IMAD R0, R20, R15, R5 ;  /* 0x0000000f14003224 */ /* 0x000fe400078e0205 */
[----:B0-----:R-:W-:-:S02]  /*0c10*/  IMAD R5, R8, R23, R24 ;  /* 0x0000001708057224 */ /* 0x001fc400078e0218 */
[----:B------:R-:W-:Y:S02]  /*0c20*/  IMAD R111, R13, R111, R0 ;  /* 0x0000006f0d6f7224 */ /* 0x000fe400078e0200 */
[----:B------:R-:W-:Y:S02]  /*0c30*/  IMAD R6, R5, R26, R6 ;  /* 0x0000001a05067224 */ /* 0x000fe400078e0206 */
[----:B------:R-:W-:Y:S02]  /*0c40*/  IMAD.MOV.U32 R0, RZ, RZ, 0x1 ;  /* 0x00000001ff007424 */ /* 0x000fe400078e00ff */
[----:B------:R-:W-:Y:S01]  /*0c50*/  IMAD.MOV.U32 R19, RZ, RZ, R25 ;  /* 0x000000ffff137224 */ /* 0x000fe200078e0019 */
[----:B------:R-:W-:Y:S02]  /*0c60*/  SEL R101, R6, R111, !P3 ;  /* 0x0000006f06657207 */ /* 0x000fe40005800000 */
[----:B------:R-:W-:-:S07]  /*0c70*/  SEL R111, R111, R6, !P3 ;  /* 0x000000066f6f7207 */ /* 0x000fce0005800000 */
.L_x_4:
[----:B------:R-:W-:-:S08]  /*0c80*/  NOP ;  /* 0x0000000000007918 */ /* 0x000fd00000000000 */
[----:B------:R-:W0:Y:S02]  /*0c90*/  USETMAXREG.TRY_ALLOC.CTAPOOL UP0, 0xe8 ;  /* 0x000000e8000079c8 */ /* 0x000e240008000600 */
[----:B0-----:R-:W-:-:S13]  /*0ca0*/  PLOP3.LUT P0, PT, PT, PT, UP0, 0x80, 0x0 ;  /* 0x000000000000781c */ /* 0x001fda0003f0f008 */
[----:B------:R-:W-:Y:S05]  /*0cb0*/  @!P0 BRA `(.L_x_4) ;  /* 0xfffffffc00f08947 */ /* 0x000fea000383ffff */
[----:B------:R-:W-:Y:S01]  /*0cc0*/  ULDC.64 UR4, c[0x0][0x598] ;  /* 0x0001660000047ab9 */ /* 0x000fe20000000a00 */
[----:B------:R-:W-:Y:S01]  /*0cd0*/  ULDC.64 UR36, c[0x0][0x208] ;  /* 0x0000820000247ab9 */ /* 0x000fe20000000a00 */
[----:B------:R-:W-:-:S04]  /*0ce0*/  ISETP.NE.U32.AND P0, PT, RZ, UR4, PT ;  /* 0x00000004ff007c0c */ /* 0x000fc8000bf05070 */
[----:B------:R-:W-:-:S13]  /*0cf0*/  ISETP.NE.AND.EX P0, PT, RZ, UR5, PT, P0 ;  /* 0x00000005ff007c0c */ /* 0x000fda000bf05300 */
[----:B------:R-:W-:Y:S05]  /*0d00*/  @!P0 BRA `(.L_x_7) ;  /* 0x00000000001c8947 */ /* 0x000fea0003800000 */
[----:B------:R-:W0:Y:S02]  /*0d10*/  LDC.64 R6, c[0x0][0x598] ;  /* 0x00016600ff067b82 */ /* 0x000e240000000a00 */
[----:B0-----:R-:W2:Y:S02]  /*0d20*/  LDG.E.64 R6, desc[UR36][R6.64] ;  /* 0x0000002406067981 */ /* 0x001ea4000c1e1b00 */
[----:B--2---:R-:W-:-:S04]  /*0d30*/  ISETP.NE.U32.AND P0, PT, R6, RZ, PT ;  /* 0x000000ff0600720c */ /* 0x004fc80003f05070 */
[----:B------:R-:W-:-:S13]  /*0d40*/  ISETP.NE.AND.EX P0, PT, R7, RZ, PT, P0 ;  /* 0x000000ff0700720c */ /* 0x000fda0003f05300 */
[----:B------:R-:W-:Y:S05]  /*0d50*/  @!P0 BRA `(.L_x_7) ;  /* 0x0000000000088947 */ /* 0x000fea0003800000 */
[----:B------:R0:W5:Y:S01]  /*0d60*/  LD.E R88, desc[UR36][R6.64] ;  /* 0x0000002406587980 */ /* 0x000162000c101900 */
[----:B------:R-:W-:Y:S05]  /*0d70*/  BRA `(.L_x_8) ;  /* 0x0000000000247947 */ /* 0x000fea0003800000 */
.L_x_7:
[----:B------:R-:W-:Y:S02]  /*0d80*/  ULDC.64 UR4, c[0x0][0x588] ;  /* 0x0001620000047ab9 */ /* 0x000fe40000000a00 */
[----:B------:R-:W-:-:S04]  /*0d90*/  ISETP.NE.U32.AND P0, PT, RZ, UR4, PT ;  /* 0x00000004ff007c0c */ /* 0x000fc8000bf05070 */
[----:B------:R-:W-:-:S13]  /*0da0*/  ISETP.NE.AND.EX P0, PT, RZ, UR5, PT, P0 ;  /* 0x00000005ff007c0c */ /* 0x000fda000bf05300 */
[----:B------:R-:W-:Y:S05]  /*0db0*/  @!P0 BRA `(.L_x_9) ;  /* 0x00000000000c8947 */ /* 0x000fea0003800000 */
[----:B------:R-:W0:Y:S02]  /*0dc0*/  LDC.64 R88, c[0x0][0x588] ;  /* 0x00016200ff587b82 */ /* 0x000e240000000a00 */
[----:B0-----:R1:W5:Y:S01]  /*0dd0*/  LDG.E R88, desc[UR36][R88.64] ;  /* 0x0000002458587981 */ /* 0x001362000c1e1900 */
[----:B------:R-:W-:Y:S05]  /*0de0*/  BRA `(.L_x_8) ;  /* 0x0000000000087947 */ /* 0x000fea0003800000 */
.L_x_9:
[----:B------:R-:W-:Y:S02]  /*0df0*/  ULDC UR4, c[0x0][0x580] ;  /* 0x0001600000047ab9 */ /* 0x000fe40000000800 */
[----:B------:R-:W-:-:S07]  /*0e00*/  IMAD.U32 R88, RZ, RZ, UR4 ;  /* 0x00000004ff587e24 */ /* 0x000fce000f8e00ff */
.L_x_8:
[----:B------:R-:W-:Y:S02]  /*0e10*/  ULDC.64 UR4, c[0x0][0x5a0] ;  /* 0x0001680000047ab9 */ /* 0x000fe40000000a00 */
[----:B------:R-:W-:-:S04]  /*0e20*/  ISETP.NE.U32.AND P0, PT, RZ, UR4, PT ;  /* 0x00000004ff007c0c */ /* 0x000fc8000bf05070 */
[----:B------:R-:W-:-:S13]  /*0e30*/  ISETP.NE.AND.EX P0, PT, RZ, UR5, PT, P0 ;  /* 0x00000005ff007c0c */ /* 0x000fda000bf05300 */
[----:B------:R-:W-:Y:S05]  /*0e40*/  @!P0 BRA `(.L_x_10) ;  /* 0x00000000001c8947 */ /* 0x000fea0003800000 */
[----:B0-----:R-:W0:Y:S02]  /*0e50*/  LDC.64 R6, c[0x0][0x5a0] ;  /* 0x00016800ff067b82 */ /* 0x001e240000000a00 */
[----:B0-----:R-:W2:Y:S02]  /*0e60*/  LDG.E.64 R6, desc[UR36][R6.64] ;  /* 0x0000002406067981 */ /* 0x001ea4000c1e1b00 */
[----:B--2---:R-:W-:-:S04]  /*0e70*/  ISETP.NE.U32.AND P0, PT, R6, RZ, PT ;  /* 0x000000ff0600720c */ /* 0x004fc80003f05070 */
[----:B------:R-:W-:-:S13]  /*0e80*/  ISETP.NE.AND.EX P0, PT, R7, RZ, PT, P0 ;  /* 0x000000ff0700720c */ /* 0x000fda0003f05300 */
[----:B------:R-:W-:Y:S05]  /*0e90*/  @!P0 BRA `(.L_x_10) ;  /* 0x0000000000088947 */ /* 0x000fea0003800000 */
[----:B-1----:R0:W5:Y:S01]  /*0ea0*/  LD.E R89, desc[UR36][R6.64] ;  /* 0x0000002406597980 */ /* 0x002162000c101900 */
[----:B------:R-:W-:Y:S05]  /*0eb0*/  BRA `(.L_x_11) ;  /* 0x0000000000247947 */ /* 0x000fea0003800000 */
.L_x_10:
[----:B------:R-:W-:Y:S02]  /*0ec0*/  ULDC.64 UR4, c[0x0][0x590] ;  /* 0x0001640000047ab9 */ /* 0x000fe40000000a00 */
[----:B------:R-:W-:-:S04]  /*0ed0*/  ISETP.NE.U32.AND P0, PT, RZ, UR4, PT ;  /* 0x00000004ff007c0c */ /* 0x000fc8000bf05070 */
[----:B------:R-:W-:-:S13]  /*0ee0*/  ISETP.NE.AND.EX P0, PT, RZ, UR5, PT, P0 ;  /* 0x00000005ff007c0c */ /* 0x000fda000bf05300 */
[----:B------:R-:W-:Y:S05]  /*0ef0*/  @!P0 BRA `(.L_x_12) ;  /* 0x00000000000c8947 */ /* 0x000fea0003800000 */
[----:B0-----:R-:W1:Y:S02]  /*0f00*/  LDC.64 R6, c[0x0][0x590] ;  /* 0x00016400ff067b82 */ /* 0x001e640000000a00 */
[----:B-1----:R1:W5:Y:S01]  /*0f10*/  LDG.E R89, desc[UR36][R6.64] ;  /* 0x0000002406597981 */ /* 0x002362000c1e1900 */
[----:B------:R-:W-:Y:S05]  /*0f20*/  BRA `(.L_x_11) ;  /* 0x0000000000087947 */ /* 0x000fea0003800000 */
.L_x_12:
[----:B------:R-:W-:Y:S02]  /*0f30*/  ULDC UR4, c[0x0][0x584] ;  /* 0x0001610000047ab9 */ /* 0x000fe40000000800 */
[----:B-1----:R-:W-:-:S07]  /*0f40*/  IMAD.U32 R89, RZ, RZ, UR4 ;  /* 0x00000004ff597e24 */ /* 0x002fce000f8e00ff */
.L_x_11:
[----:B------:R-:W-:-:S13]  /*0f50*/  LOP3.LUT P0, RZ, R0, 0xff, RZ, 0xc0, !PT ;  /* 0x000000ff00ff7812 */ /* 0x000fda000780c0ff */
[----:B------:R-:W-:Y:S05]  /*0f60*/  @!P0 EXIT ;  /* 0x000000000000894d */ /* 0x000fea0003800000 */
[----:B------:R-:W2:Y:S01]  /*0f70*/  LDC R94, c[0x0][0x658] ;  /* 0x00019600ff5e7b82 */ /* 0x000ea20000000800 */
[----:B------:R-:W-:Y:S01]  /*0f80*/  ULDC.64 UR6, c[0x0][0x288] ;  /* 0x0000a20000067ab9 */ /* 0x000fe20000000a00 */
[----:B------:R-:W-:Y:S01]  /*0f90*/  LOP3.LUT R14, R14, 0x1, RZ, 0xc0, !PT ;  /* 0x000000010e0e7812 */ /* 0x000fe200078ec0ff */
[----:B------:R-:W-:Y:S01]  /*0fa0*/  UIADD3 UR4, UR7, 0x3f, URZ ;  /* 0x0000003f07047890 */ /* 0x000fe2000fffe03f */
[----:B------:R-:W-:Y:S01]  /*0fb0*/  SHF.R.U32.HI R0, RZ, 0x2, R3 ;  /* 0x00000002ff007819 */ /* 0x000fe20000011603 */
[----:B01----:R-:W-:Y:S01]  /*0fc0*/  IMAD.MOV.U32 R7, RZ, RZ, -0x1 ;  /* 0xffffffffff077424 */ /* 0x003fe200078e00ff */
[----:B------:R-:W-:Y:S01]  /*0fd0*/  SHF.R.U32.HI R4, RZ, 0x1, R4 ;  /* 0x00000001ff047819 */ /* 0x000fe20000011604 */
[----:B------:R-:W-:Y:S01]  /*0fe0*/  USHF.R.S32.HI UR5, URZ, 0x1f, UR4 ;  /* 0x0000001f3f057899 */ /* 0x000fe20008011404 */
[----:B------:R-:W0:Y:S01]  /*0ff0*/  LDC.64 R90, c[0x0][0x5c8] ;  /* 0x00017200ff5a7b82 */ /* 0x000e220000000a00 */
[----:B------:R-:W-:Y:S01]  /*1000*/  IMAD.SHL.U32 R5, R14, 0x40, RZ ;  /* 0x000000400e057824 */ /* 0x000fe200078e00ff */
[----:B------:R-:W-:Y:S01]  /*1010*/  LOP3.LUT R0, R0, 0x7, RZ, 0xc0, !PT ;  /* 0x0000000700007812 */ /* 0x000fe200078ec0ff */
[----:B------:R-:W-:Y:S01]  /*1020*/  ULEA.HI UR5, UR5, UR4, URZ, 0x6 ;  /* 0x0000000405057291 */ /* 0x000fe2000f8f303f */
[----:B------:R-:W-:Y:S01]  /*1030*/  LOP3.LUT R23, R4, 0x30, RZ, 0xc0, !PT ;  /* 0x0000003004177812 */ /* 0x000fe200078ec0ff */
[----:B------:R-:W-:Y:S01]  /*1040*/  IMAD.MOV.U32 R9, RZ, RZ, 0x1 ;  /* 0x00000001ff097424 */ /* 0x000fe200078e00ff */
[--C-:B------:R-:W-:Y:S01]  /*1050*/  LOP3.LUT R22, R5, 0x40, R0.reuse, 0xe2, !PT ;  /* 0x0000004005167812 */ /* 0x100fe200078ee200 */
[----:B------:R-:W-:Y:S01]  /*1060*/  USHF.R.S32.HI UR43, URZ, 0x6, UR5 ;  /* 0x000000063f2b7899 */ /* 0x000fe20008011405 */
[----:B------:R-:W1:Y:S01]  /*1070*/  LDC R98, c[0x0][0x600] ;  /* 0x00018000ff627b82 */ /* 0x000e620000000800 */
[-C--:B------:R-:W-:Y:S01]  /*1080*/  IADD3 R5, RZ, -R23.reuse, -R0 ;  /* 0x80000017ff057210 */ /* 0x080fe20007ffe800 */
[----:B------:R-:W-:Y:S01]  /*1090*/  IMAD.U32 R6, RZ, RZ, UR6 ;  /* 0x00000006ff067e24 */ /* 0x000fe2000f8e00ff */
[C---:B------:R-:W-:Y:S01]  /*10a0*/  LOP3.LUT R95, R3.reuse, 0x3, RZ, 0xc0, !PT ;  /* 0x00000003035f7812 */ /* 0x040fe200078ec0ff */
[----:B------:R-:W-:Y:S01]  /*10b0*/  UISETP.LT.AND UP0, UPT, UR43, 0x1, UPT ;  /* 0x000000012b00788c */ /* 0x000fe2000bf01270 */
[----:B------:R-:W-:Y:S01]  /*10c0*/  LOP3.LUT R97, R3, 0x80, RZ, 0xc0, !PT ;  /* 0x0000008003617812 */ /* 0x000fe200078ec0ff */
[----:B------:R-:W-:Y:S01]  /*10d0*/  IMAD R5, R14, -0x40, R5 ;  /* 0xffffffc00e057824 */ /* 0x000fe200078e0205 */
[----:B------:R-:W-:Y:S01]  /*10e0*/  ULDC UR4, c[0x0][0x284] ;  /* 0x0000a10000047ab9 */ /* 0x000fe20000000800 */
[-C--:B--2---:R-:W-:Y:S01]  /*10f0*/  SHF.L.U32 R7, R7, R94.reuse, RZ ;  /* 0x0000005e07077219 */ /* 0x084fe200000006ff */
[----:B------:R-:W-:Y:S01]  /*1100*/  USEL UR44, UR43, 0x1, UP0 ;  /* 0x000000012b2c7887 */ /* 0x000fe20008000000 */
[----:B------:R-:W-:Y:S01]  /*1110*/  LOP3.LUT R22, R22, R23, RZ, 0xfc, !PT ;  /* 0x0000001716167212 */ /* 0x000fe200078efcff */
[----:B------:R-:W-:Y:S01]  /*1120*/  IMAD R95, R95, -0x2, R6 ;  /* 0xfffffffe5f5f7824 */ /* 0x000fe200078e0206 */
[----:B------:R-:W-:Y:S01]  /*1130*/  SHF.L.U32 R94, R9, R94, RZ ;  /* 0x0000005e095e7219 */ /* 0x000fe200000006ff */
[----:B------:R-:W-:Y:S01]  /*1140*/  IMAD.SHL.U32 R96, R3, 0x2, RZ ;  /* 0x0000000203607824 */ /* 0x000fe200078e00ff */
[----:B------:R-:W-:Y:S01]  /*1150*/  LOP3.LUT R116, R18, 0x1, RZ, 0xfc, !PT ;  /* 0x0000000112747812 */ /* 0x000fe200078efcff */
[----:B------:R-:W-:Y:S01]  /*1160*/  VIADD R100, R5, UR4 ;  /* 0x0000000405647c36 */ /* 0x000fe20008000000 */
[C-C-:B0-----:R-:W-:Y:S01]  /*1170*/  SHF.L.U64.HI R92, R90.reuse, 0x7, R91.reuse ;  /* 0x000000075a5c7819 */ /* 0x141fe2000001025b */
[----:B------:R-:W-:Y:S01]  /*1180*/  IMAD.MOV.U32 R23, RZ, RZ, RZ ;  /* 0x000000ffff177224 */ /* 0x000fe200078e00ff */
[C---:B------:R-:W-:Y:S01]  /*1190*/  SHF.L.U64.HI R93, R90.reuse, 0x3, R91 ;  /* 0x000000035a5d7819 */ /* 0x040fe2000001025b */
[C---:B------:R-:W-:Y:S01]  /*11a0*/  IMAD.SHL.U32 R91, R90.reuse, 0x80, RZ ;  /* 0x000000805a5b7824 */ /* 0x040fe200078e00ff */
[----:B------:R-:W-:Y:S01]  /*11b0*/  SHF.R.U32.HI R97, RZ, 0x7, R97 ;  /* 0x00000007ff617819 */ /* 0x000fe20000011661 */
[----:B------:R-:W-:Y:S01]  /*11c0*/  IMAD.SHL.U32 R90, R90, 0x8, RZ ;  /* 0x000000085a5a7824 */ /* 0x000fe200078e00ff */
[----:B------:R-:W-:Y:S01]  /*11d0*/  LOP3.LUT R99, RZ, R7, RZ, 0x33, !PT ;  /* 0x00000007ff637212 */ /* 0x000fe200078e33ff */
[----:B------:R-:W-:Y:S01]  /*11e0*/  UIADD3 UR44, UR43, -UR44, URZ ;  /* 0x8000002c2b2c7290 */ /* 0x000fe2000fffe03f */
[----:B-1----:R-:W-:Y:S01]  /*11f0*/  VIADD R98, R98, 0xffffffff ;  /* 0xffffffff62627836 */ /* 0x002fe20000000000 */
[----:B------:R-:W-:Y:S01]  /*1200*/  UMOV UR40, URZ ;  /* 0x0000003f00287c82 */ /* 0x000fe20008000000 */
[----:B------:R-:W-:-:S09]  /*1210*/  UMOV UR42, URZ ;  /* 0x0000003f002a7c82 */ /* 0x000fd20008000000 */
.L_x_156:
[----:B0-----:R-:W0:Y:S01]  /*1220*/  SHFL.IDX PT, R0, R97, RZ, 0x1f ;  /* 0x00001fff61007589 */ /* 0x001e2200000e0000 */
[----:B-1----:R-:W1:Y:S01]  /*1230*/  S2UR UR7, SR_CgaCtaId ;  /* 0x00000000000779c3 */ /* 0x002e620000008800 */
[----:B------:R-:W-:Y:S01]  /*1240*/  UMOV UR6, 0x400 ;  /* 0x0000040000067882 */ /* 0x000fe20000000000 */
[----:B0-----:R-:W-:Y:S01]  /*1250*/  R2UR UR4, R0 ;  /* 0x00000000000472ca */ /* 0x001fe200000e0000 */
[----:B-1----:R-:W-:-:S12]  /*1260*/  ULEA UR46, UR7, UR6, 0x18 ;  /* 0x00000006072e7291 */ /* 0x002fd8000f8ec03f */
[----:B------:R-:W-:-:S04]  /*1270*/  ULEA.HI UR5, UR4, UR4, URZ, 0x1 ;  /* 0x0000000404057291 */ /* 0x000fc8000f8f083f */
[----:B------:R-:W-:-:S04]  /*1280*/  ULOP3.LUT UR5, UR5, 0x7fffe, URZ, 0xc0, !UPT ;  /* 0x0007fffe05057892 */ /* 0x000fc8000f8ec03f */
[----:B------:R-:W-:-:S03]  /*1290*/  UIADD3 UR5, UR4, -UR5, URZ ;  /* 0x8000000504057290 */ /* 0x000fc6000fffe03f */
[----:B------:R-:W-:Y:S01]  /*12a0*/  ULDC UR4, c[0x0][0x28c] ;  /* 0x0000a30000047ab9 */ /* 0x000fe20000000800 */
[----:B------:R-:W-:Y:S01]  /*12b0*/  ULEA UR5, UR5, UR46, 0xd ;  /* 0x0000002e05057291 */ /* 0x000fe2000f8e683f */
[----:B------:R-:W-:-:S03]  /*12c0*/  ISETP.LT.AND P0, PT, RZ, UR4, PT ;  /* 0x00000004ff007c0c */ /* 0x000fc6000bf01270 */
[----:B------:R-:W-:-:S04]  /*12d0*/  UIADD3 UR5, UR5, 0x100, URZ ;  /* 0x0000010005057890 */ /* 0x000fc8000fffe03f */
[----:B------:R-:W-:-:S04]  /*12e0*/  USHF.R.U32.HI UR5, URZ, 0x4, UR5 ;  /* 0x000000043f057899 */ /* 0x000fc80008011605 */
[----:B------:R-:W-:-:S04]  /*12f0*/  ULOP3.LUT UR5, UR5, 0x3fff, URZ, 0xc0, !UPT ;  /* 0x00003fff05057892 */ /* 0x000fc8000f8ec03f */
[----:B------:R-:W-:Y:S01]  /*1300*/  ULOP3.LUT UR45, UR5, 0x10000, URZ, 0xfc, !UPT ;  /* 0x00010000052d7892 */ /* 0x000fe2000f8efc3f */
[----:B--234-:R-:W-:Y:S11]  /*1310*/  @P0 BRA `(.L_x_13) ;  /* 0x0000000000400947 */ /* 0x01cff60003800000 */
[----:B------:R-:W-:Y:S01]  /*1320*/  MOV R0, 0x0 ;  /* 0x0000000000007802 */ /* 0x000fe20000000f00 */
[----:B------:R-:W-:Y:S01]  /*1330*/  ULDC.64 UR4, c[0x4][0x68] ;  /* 0x01001a0000047ab9 */ /* 0x000fe20000000a00 */
[----:B------:R-:W-:Y:S01]  /*1340*/  ULDC.64 UR6, c[0x4][0x8] ;  /* 0x0100020000067ab9 */ /* 0x000fe20000000a00 */
[----:B------:R-:W-:Y:S01]  /*1350*/  IMAD.U32 R4, RZ, RZ, UR4 ;  /* 0x00000004ff047e24 */ /* 0x000fe2000f8e00ff */
[----:B------:R0:W1:Y:S01]  /*1360*/  LDC.64 R14, c[0x4][R0] ;  /* 0x01000000000e7b82 */ /* 0x0000620000000a00 */
[----:B------:R-:W-:Y:S01]  /*1370*/  IMAD.U32 R5, RZ, RZ, UR5 ;  /* 0x00000005ff057e24 */ /* 0x000fe2000f8e00ff */
[----:B------:R-:W-:Y:S01]  /*1380*/  ULDC.64 UR4, c[0x4][0x70] ;  /* 0x01001c0000047ab9 */ /* 0x000fe20000000a00 */
[----:B------:R-:W-:Y:S02]  /*1390*/  IMAD.U32 R10, RZ, RZ, UR6 ;  /* 0x00000006ff0a7e24 */ /* 0x000fe4000f8e00ff */
[----:B------:R-:W-:Y:S02]  /*13a0*/  IMAD.U32 R6, RZ, RZ, UR4 ;  /* 0x00000004ff067e24 */ /* 0x000fe4000f8e00ff */
[----:B------:R-:W-:-:S02]  /*13b0*/  IMAD.U32 R7, RZ, RZ, UR5 ;  /* 0x00000005ff077e24 */ /* 0x000fc4000f8e00ff */
[----:B------:R-:W-:Y:S02]  /*13c0*/  IMAD.U32 R11, RZ, RZ, UR7 ;  /* 0x00000007ff0b7e24 */ /* 0x000fe4000f8e00ff */
[----:B------:R-:W-:Y:S02]  /*13d0*/  IMAD.MOV.U32 R8, RZ, RZ, 0x1e1 ;  /* 0x000001e1ff087424 */ /* 0x000fe400078e00ff */
[----:B------:R-:W-:Y:S02]  /*13e0*/  IMAD.MOV.U32 R12, RZ, RZ, 0x1 ;  /* 0x00000001ff0c7424 */ /* 0x000fe400078e00ff */
[----:B0-----:R-:W-:-:S07]  /*13f0*/  IMAD.MOV.U32 R13, RZ, RZ, RZ ;  /* 0x000000ffff0d7224 */ /* 0x001fce00078e00ff */
[----:B------:R-:W-:-:S07]  /*1400*/  LEPC R20, `(.L_x_13) ;  /* 0x000000001014794e */ /* 0x000fce0000000000 */
[----:B-1---5:R-:W-:Y:S05]  /*1410*/  CALL.ABS.NOINC R14 ;  /* 0x000000000e007343 */ /* 0x022fea0003c00000 */
.L_x_13:
[----:B------:R-:W-:-:S13]  /*1420*/  ISETP.NE.AND P0, PT, R116, 0x3, PT ;  /* 0x000000037400780c */ /* 0x000fda0003f05270 */
[----:B------:R-:W-:Y:S05]  /*1430*/  @!P0 BRA `(.L_x_14) ;  /* 0x0000000000048947 */ /* 0x000fea0003800000 */
[----:B------:R-:W-:Y:S01]  /*1440*/  BPT.TRAP 0x1 ;  /* 0x000000040000795c */ /* 0x000fe20000300000 */
.L_x_14:
[----:B------:R-:W-:Y:S02]  /*1450*/  IMAD.U32 R3, RZ, RZ, UR42 ;  /* 0x0000002aff037e24 */ /* 0x000fe4000f8e00ff */
[----:B------:R-:W-:-:S03]  /*1460*/  IMAD.U32 R0, RZ, RZ, UR40 ;  /* 0x00000028ff007e24 */ /* 0x000fc6000f8e00ff */
[----:B------:R-:W-:Y:S02]  /*1470*/  LEA R3, R3, UR46, 0x3 ;  /* 0x0000002e03037c11 */ /* 0x000fe4000f8e18ff */
[----:B------:R-:W-:-:S04]  /*1480*/  SHF.L.U32 R0, R0, 0x1f, RZ ;  /* 0x0000001f00007819 */ /* 0x000fc800000006ff */
[----:B------:R0:W1:Y:S01]  /*1490*/  SYNCS.PHASECHK.TRANS64.TRYWAIT P1, [R3+URZ], R0 ;  /* 0x00000000030075a7 */ /* 0x000062000802017f */
[----:B------:R-:W-:Y:S05]  /*14a0*/  @!P0 BRA `(.L_x_15) ;  /* 0x0000000000048947 */ /* 0x000fea0003800000 */
[----:B------:R-:W-:Y:S01]  /*14b0*/  BPT.TRAP 0x1 ;  /* 0x000000040000795c */ /* 0x000fe20000300000 */
.L_x_15:
[----:B------:R-:W-:-:S05]  /*14c0*/  IMAD.U32 R4, RZ, RZ, UR44 ;  /* 0x0000002cff047e24 */ /* 0x000fca000f8e00ff */
[----:B------:R-:W-:Y:S01]  /*14d0*/  ISETP.GE.AND P2, PT, R4, 0x1, PT ;  /* 0x000000010400780c */ /* 0x000fe20003f46270 */
[----:B-1----:R-:W-:-:S12]  /*14e0*/  @P1 BRA `(.L_x_16) ;  /* 0x0000000000081947 */ /* 0x002fd80003800000 */
[----:B------:R-:W1:Y:S02]  /*14f0*/  SYNCS.PHASECHK.TRANS64.TRYWAIT P1, [R3+URZ], R0 ;  /* 0x00000000030075a7 */ /* 0x000e64000802017f */
[----:B-1----:R-:W-:Y:S05]  /*1500*/  @!P1 BRA `(.L_x_17) ;  /* 0x0000007800549947 */ /* 0x002fea0003800000 */
.L_x_16:
[----:B------:R-:W-:Y:S05]  /*1510*/  WARPSYNC.ALL ;  /* 0x0000000000007948 */ /* 0x000fea0003800000 */
[----:B------:R-:W-:Y:S01]  /*1520*/  UIADD3 UR4, UR46, 0x50100, URZ ;  /* 0x000501002e047890 */ /* 0x000fe2000fffe03f */
[----:B------:R-:W-:Y:S01]  /*1530*/  WARPGROUP.ARRIVE ;  /* 0x00000000000079c5 */ /* 0x000fe20000000000 */
[----:B------:R-:W-:Y:S02]  /*1540*/  ULEA UR6, UR42, UR45, 0xc ;  /* 0x0000002d2a067291 */ /* 0x000fe4000f8e603f */
[----:B------:R-:W-:Y:S01]  /*1550*/  USHF.R.U32.HI UR4, URZ, 0x4, UR4 ;  /* 0x000000043f047899 */ /* 0x000fe20008011604 */
[----:B------:R-:W-:Y:S01]  /*1560*/  UMOV UR13, 0x40000040 ;  /* 0x40000040000d7882 */ /* 0x000fe20000000000 */
[----:B------:R-:W-:-:S02]  /*1570*/  UMOV UR15, 0x40000040 ;  /* 0x40000040000f7882 */ /* 0x000fc40000000000 */
[----:B------:R-:W-:Y:S01]  /*1580*/  ULOP3.LUT UR4, UR4, 0x3fff, URZ, 0xc0, !UPT ;  /* 0x00003fff04047892 */ /* 0x000fe2000f8ec03f */
[----:B------:R-:W-:Y:S01]  /*1590*/  UMOV UR12, UR6 ;  /* 0x00000006000c7c82 */ /* 0x000fe20008000000 */
[----:B------:R-:W-:Y:S02]  /*15a0*/  UIADD3 UR5, UR6, 0x400, URZ ;  /* 0x0000040006057890 */ /* 0x000fe4000fffe03f */
[----:B------:R-:W-:Y:S02]  /*15b0*/  ULOP3.LUT UR8, UR4, 0x10000, URZ, 0xfc, !UPT ;  /* 0x0001000004087892 */ /* 0x000fe4000f8efc3f */
[----:B------:R-:W-:Y:S02]  /*15c0*/  UIADD3 UR7, UR6, 0x806, URZ ;  /* 0x0000080606077890 */ /* 0x000fe4000fffe03f */
[----:B------:R-:W-:Y:S02]  /*15d0*/  ULEA UR4, UR42, UR8, 0xa ;  /* 0x000000082a047291 */ /* 0x000fe4000f8e503f */
[----:B------:R-:W-:-:S02]  /*15e0*/  UIADD3 UR10, UR6, 0xc06, URZ ;  /* 0x00000c06060a7890 */ /* 0x000fc4000fffe03f */
[----:B------:R-:W-:-:S03]  /*15f0*/  UIADD3 UR9, UR4, 0x206, URZ ;  /* 0x0000020604097890 */ /* 0x000fc6000fffe03f */
[----:B------:R-:W-:Y:S02]  /*1600*/  UMOV UR14, UR4 ;  /* 0x00000004000e7c82 */ /* 0x000fe40008000000 */
[----:B------:R-:W-:Y:S01]  /*1610*/  HGMMA.64x64x8.F32.TF32 R56, gdesc[UR12], RZ, !UPT, gsb0 ;  /* 0x04e000000c3879f0 */ /* 0x000fe2000c0028ff */
[----:B------:R-:W-:Y:S01]  /*1620*/  UMOV UR12, UR5 ;  /* 0x00000005000c7c82 */ /* 0x000fe20008000000 */
[----:B------:R-:W-:Y:S01]  /*1630*/  UMOV UR13, 0x40000040 ;  /* 0x40000040000d7882 */ /* 0x000fe20000000000 */
[----:B------:R-:W-:Y:S01]  /*1640*/  UIADD3 UR5, UR6, 0x402, URZ ;  /* 0x0000040206057890 */ /* 0x000fe2000fffe03f */
[----:B------:R-:W-:Y:S02]  /*1650*/  WARPGROUP.DEPBAR.LE gsb0, 0x0 ;  /* 0x00008000000079c5 */ /* 0x000fe40000010000 */
[----:B------:R-:W-:-:S06]  /*1660*/  WARPGROUP.ARRIVE ;  /* 0x00000000000079c5 */ /* 0x000fcc0000000000 */
[----:B------:R-:W-:Y:S01]  /*1670*/  HGMMA.64x64x8.F32.TF32 R24, gdesc[UR12], RZ, !UPT, gsb0 ;  /* 0x04e000000c1879f0 */ /* 0x000fe2000c0028ff */
[----:B------:R-:W-:Y:S02]  /*1680*/  UIADD3 UR12, UR6, 0x2, URZ ;  /* 0x00000002060c7890 */ /* 0x000fe4000fffe03f */
[----:B------:R-:W-:Y:S01]  /*1690*/  UIADD3 UR14, UR4, 0x2, URZ ;  /* 0x00000002040e7890 */ /* 0x000fe2000fffe03f */
[----:B------:R-:W-:Y:S01]  /*16a0*/  UMOV UR13, 0x40000040 ;  /* 0x40000040000d7882 */ /* 0x000fe20000000000 */
[----:B------:R-:W-:Y:S01]  /*16b0*/  UMOV UR15, 0x40000040 ;  /* 0x40000040000f7882 */ /* 0x000fe20000000000 */
[----:B------:R-:W-:Y:S02]  /*16c0*/  WARPGROUP.DEPBAR.LE gsb0, 0x0 ;  /* 0x00008000000079c5 */ /* 0x000fe40000010000 */
[----:B------:R-:W-:-:S06]  /*16d0*/  WARPGROUP.ARRIVE ;  /* 0x00000000000079c5 */ /* 0x000fcc0000000000 */
[----:B------:R-:W-:Y:S01]  /*16e0*/  HGMMA.64x64x8.F32.TF32 R56, gdesc[UR12], R56, gsb0 ;  /* 0x04e000000c3879f0 */ /* 0x000fe20008002838 */
[----:B------:R-:W-:Y:S01]  /*16f0*/  UMOV UR12, UR5 ;  /* 0x00000005000c7c82 */ /* 0x000fe20008000000 */
[----:B------:R-:W-:Y:S01]  /*1700*/  UMOV UR13, 0x40000040 ;  /* 0x40000040000d7882 */ /* 0x000fe20000000000 */
[----:B------:R-:W-:Y:S01]  /*1710*/  UIADD3 UR5, UR6, 0x404, URZ ;  /* 0x0000040406057890 */ /* 0x000fe2000fffe03f */
[----:B------:R-:W-:Y:S02]  /*1720*/  WARPGROUP.DEPBAR.LE gsb0, 0x0 ;  /* 0x00008000000079c5 */ /* 0x000fe40000010000 */
[----:B------:R-:W-:-:S06]  /*1730*/  WARPGROUP.ARRIVE ;  /* 0x00000000000079c5 */ /* 0x000fcc0000000000 */
[----:B------:R-:W-:Y:S01]  /*1740*/  HGMMA.64x64x8.F32.TF32 R24, gdesc[UR12], R24, gsb0 ;  /* 0x04e000000c1879f0 */ /* 0x000fe20008002818 */
        /* <DEDUP_REMOVED lines=56> */
[----:B------:R-:W-:Y:S01]  /*1ad0*/  UMOV UR4, UR7 ;  /* 0x0000000700047c82 */ /* 0x000fe20008000000 */
[----:B------:R-:W-:Y:S01]  /*1ae0*/  UMOV UR6, UR9 ;  /* 0x0000000900067c82 */ /* 0x000fe20008000000 */
[----:B------:R-:W-:Y:S01]  /*1af0*/  UMOV UR7, 0x40000040 ;  /* 0x4000004000077882 */ /* 0x000fe20000000000 */
[----:B------:R-:W-:Y:S02]  /*1b00*/  WARPGROUP.DEPBAR.LE gsb0, 0x0 ;  /* 0x00008000000079c5 */ /* 0x000fe40000010000 */
[----:B------:R-:W-:-:S06]  /*1b10*/  WARPGROUP.ARRIVE ;  /* 0x00000000000079c5 */ /* 0x000fcc0000000000 */
[----:B------:R-:W-:Y:S01]  /*1b20*/  HGMMA.64x64x8.F32.TF32 R56, gdesc[UR12], R56, gsb0 ;  /* 0x04e000000c3879f0 */ /* 0x000fe20008002838 */
[----:B------:R-:W-:Y:S01]  /*1b30*/  UMOV UR12, UR5 ;  /* 0x00000005000c7c82 */ /* 0x000fe20008000000 */
[----:B------:R-:W-:Y:S01]  /*1b40*/  UMOV UR13, 0x40000040 ;  /* 0x40000040000d7882 */ /* 0x000fe20000000000 */
[----:B------:R-:W-:Y:S01]  /*1b50*/  UMOV UR5, 0x40000040 ;  /* 0x4000004000057882 */ /* 0x000fe20000000000 */
[----:B------:R-:W-:Y:S02]  /*1b60*/  WARPGROUP.DEPBAR.LE gsb0, 0x0 ;  /* 0x00008000000079c5 */ /* 0x000fe40000010000 */
[----:B------:R-:W-:-:S06]  /*1b70*/  WARPGROUP.ARRIVE ;  /* 0x00000000000079c5 */ /* 0x000fcc0000000000 */
[----:B------:R-:W-:Y:S03]  /*1b80*/  HGMMA.64x64x8.F32.TF32 R24, gdesc[UR12], R24, gsb0 ;  /* 0x04e000000c1879f0 */ /* 0x000fe60008002818 */
[----:B------:R-:W-:Y:S02]  /*1b90*/  WARPGROUP.DEPBAR.LE gsb0, 0x0 ;  /* 0x00008000000079c5 */ /* 0x000fe40000010000 */
[----:B------:R-:W-:-:S06]  /*1ba0*/  WARPGROUP.ARRIVE ;  /* 0x00000000000079c5 */ /* 0x000fcc0000000000 */
[----:B------:R-:W-:Y:S01]  /*1bb0*/  HGMMA.64x64x8.F32.TF32 R56, gdesc[UR4], R56, gsb0 ;  /* 0x04e00000043879f0 */ /* 0x000fe20008002838 */
[----:B------:R-:W-:Y:S01]  /*1bc0*/  UMOV UR4, UR10 ;  /* 0x0000000a00047c82 */ /* 0x000fe20008000000 */
[----:B------:R-:W-:Y:S01]  /*1bd0*/  UMOV UR5, 0x40000040 ;  /* 0x4000004000057882 */ /* 0x000fe20000000000 */
[----:B------:R-:W-:Y:S02]  /*1be0*/  WARPGROUP.DEPBAR.LE gsb0, 0x0 ;  /* 0x00008000000079c5 */ /* 0x000fe40000010000 */
[----:B------:R-:W-:-:S06]  /*1bf0*/  WARPGROUP.ARRIVE ;  /* 0x00000000000079c5 */ /* 0x000fcc0000000000 */
[----:B------:R-:W-:Y:S03]  /*1c00*/  HGMMA.64x64x8.F32.TF32 R24, gdesc[UR4], R24, gsb0 ;  /* 0x04e00000041879f0 */ /* 0x000fe60008002818 */
[----:B------:R-:W-:Y:S02]  /*1c10*/  WARPGROUP.DEPBAR.LE gsb0, 0x0 ;  /* 0x00008000000079c5 */ /* 0x000fe40000010000 */
[----:B------:R-:W-:Y:S05]  /*1c20*/  @!P2 BRA `(.L_x_18) ;  /* 0x00000008004ca947 */ /* 0x000fea0003800000 */
[----:B------:R-:W-:Y:S01]  /*1c30*/  UIADD3 UR13, UR42, 0x1, URZ ;  /* 0x000000012a0d7890 */ /* 0x000fe2000fffe03f */
[----:B01----:R-:W-:Y:S01]  /*1c40*/  IMAD.U32 R0, RZ, RZ, UR44 ;  /* 0x0000002cff007e24 */ /* 0x003fe2000f8e00ff */
[----:B------:R-:W-:Y:S02]  /*1c50*/  UMOV UR9, UR42 ;  /* 0x0000002a00097c82 */ /* 0x000fe40008000000 */
[----:B------:R-:W-:-:S04]  /*1c60*/  UISETP.NE.AND UP0, UPT, UR13, 0x5, UPT ;  /* 0x000000050d00788c */ /* 0x000fc8000bf05270 */
[----:B------:R-:W-:Y:S02]  /*1c70*/  USEL UR4, URZ, 0x1, UP0 ;  /* 0x000000013f047887 */ /* 0x000fe40008000000 */
[----:B------:R-:W-:Y:S02]  /*1c80*/  USEL UR13, UR13, URZ, UP0 ;  /* 0x0000003f0d0d7287 */ /* 0x000fe40008000000 */
[----:B------:R-:W-:-:S06]  /*1c90*/  ULOP3.LUT UR4, UR40, UR4, URZ, 0x3c, !UPT ;  /* 0x0000000428047292 */ /* 0x000fcc000f8e3c3f */
[----:B------:R-:W-:-:S07]  /*1ca0*/  IMAD.U32 R5, RZ, RZ, UR4 ;  /* 0x00000004ff057e24 */ /* 0x000fce000f8e00ff */
.L_x_25:
[----:B01----:R-:W-:Y:S05]  /*1cb0*/  @!P0 BRA `(.L_x_19) ;  /* 0x0000000000048947 */ /* 0x003fea0003800000 */
[----:B------:R-:W-:Y:S01]  /*1cc0*/  BPT.TRAP 0x1 ;  /* 0x000000040000795c */ /* 0x000fe20000300000 */
.L_x_19:
[----:B------:R-:W0:Y:S01]  /*1cd0*/  S2UR UR4, SR_CgaCtaId ;  /* 0x00000000000479c3 */ /* 0x000e220000008800 */
[----:B------:R-:W-:Y:S01]  /*1ce0*/  UMOV UR10, 0x400 ;  /* 0x00000400000a7882 */ /* 0x000fe20000000000 */
[----:B------:R-:W-:Y:S01]  /*1cf0*/  SHF.L.U32 R3, R5, 0x1f, RZ ;  /* 0x0000001f05037819 */ /* 0x000fe200000006ff */
[----:B0-----:R-:W-:-:S04]  /*1d00*/  ULEA UR10, UR4, UR10, 0x18 ;  /* 0x0000000a040a7291 */ /* 0x001fc8000f8ec03f */
[----:B------:R-:W-:-:S09]  /*1d10*/  ULEA UR4, UR13, UR10, 0x3 ;  /* 0x0000000a0d047291 */ /* 0x000fd2000f8e183f */
[----:B------:R0:W1:Y:S01]  /*1d20*/  SYNCS.PHASECHK.TRANS64.TRYWAIT P1, [UR4], R3 ;  /* 0x00000003ff0075a7 */ /* 0x0000620008020144 */
[----:B------:R-:W-:Y:S05]  /*1d30*/  @!P0 BRA `(.L_x_20) ;  /* 0x0000000000048947 */ /* 0x000fea0003800000 */
[----:B------:R-:W-:Y:S01]  /*1d40*/  BPT.TRAP 0x1 ;  /* 0x000000040000795c */ /* 0x000fe20000300000 */
.L_x_20:
[----:B-1----:R-:W-:Y:S05]  /*1d50*/  @P1 BRA `(.L_x_21) ;  /* 0x0000000000081947 */ /* 0x002fea0003800000 */
[----:B------:R-:W1:Y:S02]  /*1d60*/  SYNCS.PHASECHK.TRANS64.TRYWAIT P1, [UR4], R3 ;  /* 0x00000003ff0075a7 */ /* 0x000e640008020144 */
[----:B-1----:R-:W-:Y:S05]  /*1d70*/  @!P1 BRA `(.L_x_22) ;  /* 0x00000070004c9947 */ /* 0x002fea0003800000 */
.L_x_21:
[----:B------:R-:W-:Y:S01]  /*1d80*/  ULEA UR12, UR13, UR8, 0xa ;  /* 0x000000080d0c7291 */ /* 0x000fe2000f8e503f */
[----:B------:R-:W-:Y:S01]  /*1d90*/  WARPGROUP.ARRIVE ;  /* 0x00000000000079c5 */ /* 0x000fe20000000000 */
[----:B------:R-:W-:Y:S01]  /*1da0*/  ULEA UR11, UR13, UR45, 0xc ;  /* 0x0000002d0d0b7291 */ /* 0x000fe2000f8e603f */
[----:B------:R-:W-:Y:S01]  /*1db0*/  UMOV UR7, 0x40000040 ;  /* 0x4000004000077882 */ /* 0x000fe20000000000 */
[----:B------:R-:W-:Y:S02]  /*1dc0*/  UMOV UR5, 0x40000040 ;  /* 0x4000004000057882 */ /* 0x000fe40000000000 */
[----:B------:R-:W-:Y:S01]  /*1dd0*/  UIADD3 UR14, UR11, 0x400, URZ ;  /* 0x000004000b0e7890 */ /* 0x000fe2000fffe03f */
[----:B------:R-:W-:Y:S02]  /*1de0*/  UMOV UR6, UR12 ;  /* 0x0000000c00067c82 */ /* 0x000fe40008000000 */
[----:B------:R-:W-:Y:S02]  /*1df0*/  UMOV UR4, UR11 ;  /* 0x0000000b00047c82 */ /* 0x000fe40008000000 */
[----:B------:R-:W-:Y:S01]  /*1e00*/  HGMMA.64x64x8.F32.TF32 R56, gdesc[UR4], R56, gsb0 ;  /* 0x04e00000043879f0 */ /* 0x000fe20008002838 */
[----:B------:R-:W-:Y:S01]  /*1e10*/  UMOV UR5, 0x40000040 ;  /* 0x4000004000057882 */ /* 0x000fe20000000000 */
[----:B------:R-:W-:Y:S01]  /*1e20*/  UMOV UR4, UR14 ;  /* 0x0000000e00047c82 */ /* 0x000fe20008000000 */
[----:B------:R-:W-:Y:S01]  /*1e30*/  UIADD3 UR14, UR11, 0x402, URZ ;  /* 0x000004020b0e7890 */ /* 0x000fe2000fffe03f */
[----:B------:R-:W-:-:S02]  /*1e40*/  WARPGROUP.DEPBAR.LE gsb0, 0x0 ;  /* 0x00008000000079c5 */ /* 0x000fc40000010000 */
        /* <DEDUP_REMOVED lines=76> */
[----:B------:R-:W-:Y:S02]  /*2310*/  WARPGROUP.DEPBAR.LE gsb0, 0x0 ;  /* 0x00008000000079c5 */ /* 0x000fe40000010000 */
[----:B------:R-:W-:-:S06]  /*2320*/  WARPGROUP.ARRIVE ;  /* 0x00000000000079c5 */ /* 0x000fcc0000000000 */
[----:B------:R-:W-:Y:S01]  /*2330*/  HGMMA.64x64x8.F32.TF32 R24, gdesc[UR4], R24, gsb0 ;  /* 0x04e00000041879f0 */ /* 0x000fe20008002818 */
[----:B------:R-:W-:Y:S02]  /*2340*/  UIADD3 UR6, UR12, 0x206, URZ ;  /* 0x000002060c067890 */ /* 0x000fe4000fffe03f */
[----:B------:R-:W-:Y:S01]  /*2350*/  UIADD3 UR4, UR11, 0x806, URZ ;  /* 0x000008060b047890 */ /* 0x000fe2000fffe03f */
[----:B------:R-:W-:Y:S01]  /*2360*/  UMOV UR7, 0x40000040 ;  /* 0x4000004000077882 */ /* 0x000fe20000000000 */
[----:B------:R-:W-:Y:S01]  /*2370*/  UMOV UR5, 0x40000040 ;  /* 0x4000004000057882 */ /* 0x000fe20000000000 */
[----:B------:R-:W-:Y:S01]  /*2380*/  UIADD3 UR11, UR11, 0xc06, URZ ;  /* 0x00000c060b0b7890 */ /* 0x000fe2000fffe03f */
        /* <DEDUP_REMOVED lines=10> */
[----:B------:R-:W-:Y:S01]  /*2430*/  BPT.TRAP 0x1 ;  /* 0x000000040000795c */ /* 0x000fe20000300000 */
.L_x_23:
[----:B------:R-:W-:Y:S01]  /*2440*/  ULEA UR10, UR9, UR10, 0x3 ;  /* 0x0000000a090a7291 */ /* 0x000fe2000f8e183f */
[----:B------:R-:W-:-:S03]  /*2450*/  ISETP.GT.U32.AND P1, PT, R18, 0x1, PT ;  /* 0x000000011200780c */ /* 0x000fc60003f24070 */
[----:B------:R-:W-:-:S04]  /*2460*/  UIADD3 UR10, UR10, 0x28, URZ ;  /* 0x000000280a0a7890 */ /* 0x000fc8000fffe03f */
[----:B------:R-:W-:-:S09]  /*2470*/  UPRMT UR10, URZ, 0x654, UR10 ;  /* 0x000006543f0a7896 */ /* 0x000fd2000800000a */
[----:B------:R-:W-:Y:S01]  /*2480*/  SYNCS.ARRIVE.TRANS64.RED.A1T0 RZ, [UR10], RZ ;  /* 0x000000ffffff79a7 */ /* 0x000fe2000810040a */
[----:B------:R-:W-:Y:S05]  /*2490*/  @P1 BRA `(.L_x_24) ;  /* 0x0000000000041947 */ /* 0x000fea0003800000 */
[----:B------:R-:W-:Y:S01]  /*24a0*/  BPT.TRAP 0x1 ;  /* 0x000000040000795c */ /* 0x000fe20000300000 */
.L_x_24:
[----:B------:R-:W-:Y:S01]  /*24b0*/  UIADD3 UR13, UR13, 0x1, URZ ;  /* 0x000000010d0d7890 */ /* 0x000fe2000fffe03f */
[C---:B------:R-:W-:Y:S01]  /*24c0*/  ISETP.GT.AND P1, PT, R0.reuse, 0x1, PT ;  /* 0x000000010000780c */ /* 0x040fe20003f24270 */
[----:B------:R-:W-:Y:S01]  /*24d0*/  UIADD3 UR9, UR9, 0x1, URZ ;  /* 0x0000000109097890 */ /* 0x000fe2000fffe03f */
[----:B------:R-:W-:Y:S01]  /*24e0*/  VIADD R0, R0, 0xffffffff ;  /* 0xffffffff00007836 */ /* 0x000fe20000000000 */
[----:B------:R-:W-:Y:S02]  /*24f0*/  UISETP.NE.AND UP0, UPT, UR13, 0x5, UPT ;  /* 0x000000050d00788c */ /* 0x000fe4000bf05270 */
[----:B------:R-:W-:Y:S02]  /*2500*/  UISETP.NE.AND UP1, UPT, UR9, 0x5, UPT ;  /* 0x000000050900788c */ /* 0x000fe4000bf25270 */
[----:B------:R-:W-:Y:S02]  /*2510*/  USEL UR4, URZ, 0x1, UP0 ;  /* 0x000000013f047887 */ /* 0x000fe40008000000 */
[----:B------:R-:W-:-:S02]  /*2520*/  USEL UR13, UR13, URZ, UP0 ;  /* 0x0000003f0d0d7287 */ /* 0x000fc40008000000 */
[----:B------:R-:W-:Y:S02]  /*2530*/  USEL UR9, UR9, URZ, UP1 ;  /* 0x0000003f09097287 */ /* 0x000fe40008800000 */
[----:B------:R-:W-:Y:S01]  /*2540*/  LOP3.LUT R5, R5, UR4, RZ, 0x3c, !PT ;  /* 0x0000000405057c12 */ /* 0x000fe2000f8e3cff */
[----:B------:R-:W-:Y:S09]  /*2550*/  @P1 BRA `(.L_x_25) ;  /* 0xfffffff400d41947 */ /* 0x000ff2000383ffff */
.L_x_18:
[----:B01----:R-:W0:Y:S02]  /*2560*/  LDC R0, c[0x0][0x28c] ;  /* 0x0000a300ff007b82 */ /* 0x003e240000000800 */
[----:B0-----:R-:W-:-:S13]  /*2570*/  ISETP.GE.AND P1, PT, R0, 0x1, PT ;  /* 0x000000010000780c */ /* 0x001fda0003f26270 */
[----:B------:R-:W-:Y:S05]  /*2580*/  @!P1 BRA `(.L_x_26) ;  /* 0x0000000000409947 */ /* 0x000fea0003800000 */
[----:B------:R-:W-:Y:S05]  /*2590*/  @!P0 BRA `(.L_x_27) ;  /* 0x0000000000048947 */ /* 0x000fea0003800000 */
[----:B------:R-:W-:Y:S01]  /*25a0*/  BPT.TRAP 0x1 ;  /* 0x000000040000795c */ /* 0x000fe20000300000 */
.L_x_27:
[----:B------:R-:W0:Y:S01]  /*25b0*/  S2UR UR7, SR_CgaCtaId ;  /* 0x00000000000779c3 */ /* 0x000e220000008800 */
[----:B------:R-:W-:Y:S01]  /*25c0*/  UIADD3 UR6, UR44, UR42, URZ ;  /* 0x0000002a2c067290 */ /* 0x000fe2000fffe03f */
[----:B------:R-:W-:-:S03]  /*25d0*/  ISETP.GT.U32.AND P0, PT, R18, 0x1, PT ;  /* 0x000000011200780c */ /* 0x000fc60003f04070 */
[----:B------:R-:W-:-:S04]  /*25e0*/  UIMAD.WIDE.U32 UR4, UR6, -0x33333333, URZ ;  /* 0xcccccccd060478a5 */ /* 0x000fc8000f8e003f */
[----:B------:R-:W-:-:S03]  /*25f0*/  USHF.R.U32.HI UR4, URZ, 0x2, UR5 ;  /* 0x000000023f047899 */ /* 0x000fc60008011605 */
[----:B------:R-:W-:Y:S01]  /*2600*/  UMOV UR5, 0x400 ;  /* 0x0000040000057882 */ /* 0x000fe20000000000 */
[----:B------:R-:W-:Y:S02]  /*2610*/  UIMAD UR6, UR4, -0x5, UR6 ;  /* 0xfffffffb040678a4 */ /* 0x000fe4000f8e0206 */
[----:B0-----:R-:W-:-:S04]  /*2620*/  ULEA UR5, UR7, UR5, 0x18 ;  /* 0x0000000507057291 */ /* 0x001fc8000f8ec03f */
[----:B------:R-:W-:-:S04]  /*2630*/  ULEA UR6, UR6, UR5, 0x3 ;  /* 0x0000000506067291 */ /* 0x000fc8000f8e183f */
[----:B------:R-:W-:-:S04]  /*2640*/  UIADD3 UR6, UR6, 0x28, URZ ;  /* 0x0000002806067890 */ /* 0x000fc8000fffe03f */
[----:B------:R-:W-:-:S09]  /*2650*/  UPRMT UR6, URZ, 0x654, UR6 ;  /* 0x000006543f067896 */ /* 0x000fd20008000006 */
[----:B------:R-:W-:Y:S01]  /*2660*/  SYNCS.ARRIVE.TRANS64.RED.A1T0 RZ, [UR6], RZ ;  /* 0x000000ffffff79a7 */ /* 0x000fe20008100406 */
[----:B------:R-:W-:Y:S05]  /*2670*/  @P0 BRA `(.L_x_26) ;  /* 0x0000000000040947 */ /* 0x000fea0003800000 */
[----:B------:R-:W-:Y:S01]  /*2680*/  BPT.TRAP 0x1 ;  /* 0x000000040000795c */ /* 0x000fe20000300000 */
.L_x_26:
[----:B------:R-:W-:Y:S01]  /*2690*/  IMAD.SHL.U32 R101, R101, 0x40, RZ ;  /* 0x0000004065657824 */ /* 0x000fe200078e00ff */
[----:B------:R-:W-:Y:S01]  /*26a0*/  UIADD3 UR42, UR43, UR42, URZ ;  /* 0x0000002a2b2a7290 */ /* 0x000fe2000fffe03f */
[----:B------:R-:W-:Y:S01]  /*26b0*/  SHF.R.S32.HI R9, RZ, 0x1f, R19 ;  /* 0x0000001fff097819 */ /* 0x000fe20000011413 */
[----:B------:R-:W-:Y:S01]  /*26c0*/  UISETP.GE.U32.AND UP1, UPT, UR43, 0x5, UPT ;  /* 0x000000052b00788c */ /* 0x000fe2000bf26070 */
[----:B------:R-:W-:Y:S01]  /*26d0*/  IMAD.SHL.U32 R3, R111, 0x100, RZ ;  /* 0x000001006f037824 */ /* 0x000fe200078e00ff */
[----:B------:R-:W-:Y:S01]  /*26e0*/  ULDC UR7, c[0x0][0x288] ;  /* 0x0000a20000077ab9 */ /* 0x000fe20000000800 */
[C---:B------:R-:W-:Y:S01]  /*26f0*/  LOP3.LUT R10, R101.reuse, 0x6, R96, 0xf8, !PT ;  /* 0x00000006650a7812 */ /* 0x040fe200078ef860 */
[----:B------:R-:W-:Y:S01]  /*2700*/  UISETP.GT.U32.AND UP0, UPT, UR42, 0x4, UPT ;  /* 0x000000042a00788c */ /* 0x000fe2000bf04070 */
[----:B------:R-:W-:Y:S01]  /*2710*/  ISETP.GE.AND P0, PT, R101, UR7, PT ;  /* 0x0000000765007c0c */ /* 0x000fe2000bf06270 */
[----:B------:R-:W-:Y:S01]  /*2720*/  ULDC.64 UR4, c[0x0][0x5d0] ;  /* 0x0001740000047ab9 */ /* 0x000fe20000000a00 */
[--C-:B------:R-:W-:Y:S01]  /*2730*/  SHF.R.S32.HI R11, RZ, 0x1f, R10.reuse ;  /* 0x0000001fff0b7819 */ /* 0x100fe2000001140a */
[----:B------:R-:W-:Y:S01]  /*2740*/  ULDC UR10, c[0x0][0x284] ;  /* 0x0000a100000a7ab9 */ /* 0x000fe20000000800 */
[----:B------:R-:W-:Y:S01]  /*2750*/  IMAD R0, R9, UR4, RZ ;  /* 0x0000000409007c24 */ /* 0x000fe2000f8e02ff */
[----:B------:R-:W-:Y:S01]  /*2760*/  UISETP.LT.U32.AND UP0, UPT, UR43, 0x5, UP0 ;  /* 0x000000052b00788c */ /* 0x000fe20008701070 */
[----:B------:R-:W-:Y:S01]  /*2770*/  ISETP.GE.OR P0, PT, R3, UR10, P0 ;  /* 0x0000000a03007c0c */ /* 0x000fe20008706670 */
[----:B------:R-:W-:Y:S01]  /*2780*/  IMAD.WIDE.U32 R4, R19, UR4, R10 ;  /* 0x0000000413047c25 */ /* 0x000fe2000f8e000a */
[----:B------:R-:W-:Y:S01]  /*2790*/  ULDC.64 UR8, c[0x0][0x5c8] ;  /* 0x0001720000087ab9 */ /* 0x000fe20000000a00 */
[----:B------:R-:W-:-:S02]  /*27a0*/  USEL UR6, URZ, 0x1, !UP0 ;  /* 0x000000013f067887 */ /* 0x000fc4000c000000 */
[----:B------:R-:W-:Y:S01]  /*27b0*/  IMAD R7, R19, UR5, R0 ;  /* 0x0000000513077c24 */ /* 0x000fe2000f8e0200 */
[----:B------:R-:W-:Y:S01]  /*27c0*/  @UP1 UIMAD.WIDE.U32 UR4, UR42, -0x33333333, URZ ;  /* 0xcccccccd2a0418a5 */ /* 0x000fe2000f8e003f */
[----:B------:R-:W-:Y:S01]  /*27d0*/  IMAD.WIDE R110, R111, 0x100, R22 ;  /* 0x000001006f6e7825 */ /* 0x000fe200078e0216 */
[----:B------:R-:W-:Y:S02]  /*27e0*/  ULOP3.LUT UR40, UR40, UR6, URZ, 0x3c, !UPT ;  /* 0x0000000628287292 */ /* 0x000fe4000f8e3c3f */
[----:B------:R-:W-:Y:S01]  /*27f0*/  @UP1 USHF.R.U32.HI UR4, URZ, 0x2, UR5 ;  /* 0x000000023f041899 */ /* 0x000fe20008011605 */
[----:B------:R-:W-:Y:S02]  /*2800*/  IMAD.IADD R5, R5, 0x1, R7 ;  /* 0x0000000105057824 */ /* 0x000fe400078e0207 */
[----:B------:R-:W-:Y:S01]  /*2810*/  IMAD R7, R111, UR8, RZ ;  /* 0x000000086f077c24 */ /* 0x000fe2000f8e02ff */
[----:B------:R-:W-:Y:S01]  /*2820*/  @UP1 ULOP3.LUT UR40, UR40, 0x1, UR4, 0x78, !UPT ;  /* 0x0000000128281892 */ /* 0x000fe2000f8e7804 */
[----:B------:R-:W-:-:S04]  /*2830*/  IMAD.WIDE.U32 R112, R110, UR8, R4 ;  /* 0x000000086e707c25 */ /* 0x000fc8000f8e0004 */
[----:B------:R-:W-:Y:S02]  /*2840*/  IMAD R7, R110, UR9, R7 ;  /* 0x000000096e077c24 */ /* 0x000fe4000f8e0207 */
[----:B------:R-:W-:Y:S01]  /*2850*/  IMAD.MOV.U32 R0, RZ, RZ, -0x1 ;  /* 0xffffffffff007424 */ /* 0x000fe200078e00ff */
[----:B------:R-:W-:Y:S06]  /*2860*/  @P0 BRA `(.L_x_28) ;  /* 0x00000048002c0947 */ /* 0x000fec0003800000 */
[----:B-----5:R-:W-:Y:S01]  /*2870*/  FSETP.NEU.AND P1, PT, R89, RZ, PT ;  /* 0x000000ff5900720b */ /* 0x020fe20003f2d000 */
[----:B------:R-:W-:Y:S01]  /*2880*/  IMAD.IADD R4, R95, 0x1, -R101 ;  /* 0x000000015f047824 */ /* 0x000fe200078e0a65 */
[----:B------:R-:W-:Y:S01]  /*2890*/  BSSY B0, `(.L_x_28) ;  /* 0x0000488000007945 */ /* 0x000fe20003800000 */
[----:B------:R-:W-:Y:S02]  /*28a0*/  IMAD.IADD R3, R100, 0x1, -R3 ;  /* 0x0000000164037824 */ /* 0x000fe400078e0a03 */
[----:B------:R-:W-:Y:S01]  /*28b0*/  IMAD.IADD R21, R113, 0x1, R7 ;  /* 0x0000000171157824 */ /* 0x000fe200078e0207 */
[----:B------:R-:W-:-:S04]  /*28c0*/  ISETP.GT.AND P6, PT, R4, RZ, PT ;  /* 0x000000ff0400720c */ /* 0x000fc80003fc4270 */
[----:B------:R-:W-:-:S03]  /*28d0*/  ISETP.GT.AND P0, PT, R3, RZ, P6 ;  /* 0x000000ff0300720c */ /* 0x000fc60003704270 */
[----:B------:R-:W-:Y:S10]  /*28e0*/  @!P1 BRA `(.L_x_29) ;  /* 0x0000003000949947 */ /* 0x000ff40003800000 */
[----:B------:R-:W0:Y:S01]  /*28f0*/  LDC.64 R14, c[0x0][0x5b8] ;  /* 0x00016e00ff0e7b82 */ /* 0x000e220000000a00 */
[----:B------:R-:W-:-:S07]  /*2900*/  ULDC.64 UR4, c[0x0][0x5c0] ;  /* 0x0001700000047ab9 */ /* 0x000fce0000000a00 */
[----:B------:R-:W1:Y:S08]  /*2910*/  LDC.64 R106, c[0x0][0x5b0] ;  /* 0x00016c00ff6a7b82 */ /* 0x000e700000000a00 */
[----:B------:R-:W2:Y:S01]  /*2920*/  LDC.64 R12, c[0x0][0x5a8] ;  /* 0x00016a00ff0c7b82 */ /* 0x000ea20000000a00 */
[-C--:B0-----:R-:W-:Y:S02]  /*2930*/  IMAD R6, R9, R14.reuse, RZ ;  /* 0x0000000e09067224 */ /* 0x081fe400078e02ff */
[----:B------:R-:W-:-:S04]  /*2940*/  IMAD.WIDE.U32 R102, R19, R14, R10 ;  /* 0x0000000e13667225 */ /* 0x000fc800078e000a */
[----:B------:R-:W-:Y:S02]  /*2950*/  IMAD R123, R19, R15, R6 ;  /* 0x0000000f137b7224 */ /* 0x000fe400078e0206 */
[-C--:B-1----:R-:W-:Y:S02]  /*2960*/  IMAD R5, R111, R106.reuse, RZ ;  /* 0x0000006a6f057224 */ /* 0x082fe400078e02ff */
[----:B------:R-:W-:Y:S02]  /*2970*/  IMAD.IADD R105, R103, 0x1, R123 ;  /* 0x0000000167697824 */ /* 0x000fe400078e027b */
[----:B------:R-:W-:Y:S02]  /*2980*/  IMAD.MOV.U32 R104, RZ, RZ, R102 ;  /* 0x000000ffff687224 */ /* 0x000fe400078e0066 */
[C---:B------:R-:W-:Y:S02]  /*2990*/  IMAD R101, R110.reuse, R107, R5 ;  /* 0x0000006b6e657224 */ /* 0x040fe400078e0205 */
[----:B------:R-:W-:-:S04]  /*29a0*/  IMAD.WIDE.U32 R6, R110, R106, R104 ;  /* 0x0000006a6e067225 */ /* 0x000fc800078e0068 */
[----:B------:R-:W-:Y:S01]  /*29b0*/  IMAD.IADD R5, R7, 0x1, R101 ;  /* 0x0000000107057824 */ /* 0x000fe200078e0265 */
[----:B--2---:R-:W-:-:S04]  /*29c0*/  LEA R8, P1, R6, R12, 0x2 ;  /* 0x0000000c06087211 */ /* 0x004fc800078210ff */
[----:B------:R-:W-:-:S05]  /*29d0*/  LEA.HI.X R9, R6, R13, R5, 0x2, P1 ;  /* 0x0000000d06097211 */ /* 0x000fca00008f1405 */
[----:B------:R-:W2:Y:S01]  /*29e0*/  @P0 LDG.E.LTC128B R5, desc[UR36][R8.64] ;  /* 0x0000002408050981 */ /* 0x000ea2000c1e1920 */
[----:B------:R-:W-:Y:S01]  /*29f0*/  LEA R20, P1, R112, UR4, 0x2 ;  /* 0x0000000470147c11 */ /* 0x000fe2000f8210ff */
[-C--:B------:R-:W-:Y:S01]  /*2a00*/  IMAD.WIDE.U32 R6, R110, R106.reuse, R10 ;  /* 0x0000006a6e067225 */ /* 0x080fe200078e000a */
[----:B------:R-:W-:Y:S01]  /*2a10*/  ISETP.GT.AND P4, PT, R4, 0x1, PT ;  /* 0x000000010400780c */ /* 0x000fe20003f84270 */
[----:B------:R-:W-:Y:S01]  /*2a20*/  BSSY B1, `(.L_x_30) ;  /* 0x0000013000017945 */ /* 0x000fe20003800000 */
[----:B------:R-:W-:Y:S01]  /*2a30*/  LEA.HI.X R21, R112, UR5, R21, 0x2, P1 ;  /* 0x0000000570157c11 */ /* 0x000fe200088f1415 */
[----:B------:R-:W-:Y:S01]  /*2a40*/  IMAD.IADD R7, R101, 0x1, R7 ;  /* 0x0000000165077824 */ /* 0x000fe200078e0207 */
[----:B------:R-:W-:Y:S01]  /*2a50*/  ISETP.GT.AND P1, PT, R3, RZ, P4 ;  /* 0x000000ff0300720c */ /* 0x000fe20002724270 */
[C---:B------:R-:W-:Y:S01]  /*2a60*/  IMAD.SHL.U32 R112, R106.reuse, 0x8, RZ ;  /* 0x000000086a707824 */ /* 0x040fe200078e00ff */
[----:B------:R-:W-:Y:S02]  /*2a70*/  SHF.L.U64.HI R113, R106, 0x3, R107 ;  /* 0x000000036a717819 */ /* 0x000fe4000001026b */
[----:B------:R-:W-:Y:S01]  /*2a80*/  P2R R117, PR, RZ, 0x10 ;  /* 0x00000010ff757803 */ /* 0x000fe20000000000 */
[----:B------:R-:W-:Y:S01]  /*2a90*/  IMAD.WIDE.U32 R114, R110, R106, R112 ;  /* 0x0000006a6e727225 */ /* 0x000fe200078e0070 */
[----:B--2---:R-:W-:-:S05]  /*2aa0*/  LOP3.LUT R108, R5, 0xffffe000, RZ, 0xc0, !PT ;  /* 0xffffe000056c7812 */ /* 0x004fca00078ec0ff */
[----:B------:R-:W-:Y:S01]  /*2ab0*/  FMUL R15, R108, R89 ;  /* 0x000000596c0f7220 */ /* 0x000fe20000400000 */
[----:B------:R-:W-:-:S04]  /*2ac0*/  IMAD.WIDE.U32 R108, R19, R14, R6 ;  /* 0x0000000e136c7225 */ /* 0x000fc800078e0006 */
[----:B------:R-:W-:Y:S01]  /*2ad0*/  FFMA R15, R56, R88, R15 ;  /* 0x00000058380f7223 */ /* 0x000fe2000000000f */
[----:B------:R-:W-:Y:S01]  /*2ae0*/  IMAD.IADD R7, R123, 0x1, R109 ;  /* 0x000000017b077824 */ /* 0x000fe200078e026d */
[----:B------:R-:W-:-:S03]  /*2af0*/  LEA R6, P2, R108, R12, 0x2 ;  /* 0x0000000c6c067211 */ /* 0x000fc600078410ff */
[----:B------:R-:W-:Y:S02]  /*2b00*/  F2FP.TF32.F32.PACK_B R15, R15 ;  /* 0x0000000fff0f723e */ /* 0x000fe400024050ff */
[----:B------:R-:W-:-:S03]  /*2b10*/  LEA.HI.X R7, R108, R13, R7, 0x2, P2 ;  /* 0x0000000d6c077211 */ /* 0x000fc600010f1407 */
[----:B------:R0:W-:Y:S01]  /*2b20*/  @P0 STG.E desc[UR36][R20.64], R15 ;  /* 0x0000000f14000986 */ /* 0x0001e2000c101924 */
[----:B------:R-:W-:Y:S05]  /*2b30*/  @!P1 BRA `(.L_x_31) ;  /* 0x0000000000049947 */ /* 0x000fea0003800000 */
[----:B------:R1:W5:Y:S02]  /*2b40*/  LDG.E.LTC128B R5, desc[UR36][R6.64+0x4] ;  /* 0x0000042406057981 */ /* 0x000364000c1e1920 */
.L_x_31:
[----:B------:R-:W-:Y:S05]  /*2b50*/  BSYNC B1 ;  /* 0x0000000000017941 */ /* 0x000fea0003800000 */
.L_x_30:
[----:B-----5:R-:W-:Y:S01]  /*2b60*/  LOP3.LUT R8, R5, 0xffffe000, RZ, 0xc0, !PT ;  /* 0xffffe00005087812 */ /* 0x020fe200078ec0ff */
[----:B0-----:R-:W-:Y:S01]  /*2b70*/  IMAD.IADD R15, R101, 0x1, R115 ;  /* 0x00000001650f7824 */ /* 0x001fe200078e0273 */
[----:B------:R-:W-:Y:S01]  /*2b80*/  IADD3 R9, P2, R102, R114, RZ ;  /* 0x0000007266097210 */ /* 0x000fe20007f5e0ff */
[----:B------:R-:W-:Y:S01]  /*2b90*/  IMAD.MOV.U32 R101, RZ, RZ, R5 ;  /* 0x000000ffff657224 */ /* 0x000fe200078e0005 */
[----:B------:R-:W-:Y:S01]  /*2ba0*/  ISETP.GT.AND P0, PT, R3, 0x8, P6 ;  /* 0x000000080300780c */ /* 0x000fe20003704270 */
[----:B------:R-:W-:Y:S02]  /*2bb0*/  FMUL R8, R8, R89 ;  /* 0x0000005908087220 */ /* 0x000fe40000400000 */
[----:B------:R-:W-:Y:S02]  /*2bc0*/  IMAD.X R56, R15, 0x1, R105, P2 ;  /* 0x000000010f387824 */ /* 0x000fe400010e0669 */
[----:B------:R-:W-:Y:S01]  /*2bd0*/  FFMA R57, R57, R88, R8 ;  /* 0x0000005839397223 */ /* 0x000fe20000000008 */
[----:B------:R-:W-:-:S04]  /*2be0*/  LEA R8, P2, R9, R12, 0x2 ;  /* 0x0000000c09087211 */ /* 0x000fc800078410ff */
[----:B------:R-:W-:Y:S02]  /*2bf0*/  F2FP.TF32.F32.PACK_B R57, R57 ;  /* 0x00000039ff39723e */ /* 0x000fe400024050ff */
[----:B------:R-:W-:-:S03]  /*2c00*/  LEA.HI.X R9, R9, R13, R56, 0x2, P2 ;  /* 0x0000000d09097211 */ /* 0x000fc600010f1438 */
[----:B------:R0:W-:Y:S04]  /*2c10*/  @P1 STG.E desc[UR36][R20.64+0x4], R57 ;  /* 0x0000043914001986 */ /* 0x0001e8000c101924 */
[----:B------:R-:W2:Y:S01]  /*2c20*/  @P0 LDG.E.LTC128B R101, desc[UR36][R8.64] ;  /* 0x0000002408650981 */ /* 0x000ea2000c1e1920 */
[----:B------:R-:W-:Y:S01]  /*2c30*/  IADD3 R114, P1, R10, R114, RZ ;  /* 0x000000720a727210 */ /* 0x000fe20007f3e0ff */
[C---:B------:R-:W-:Y:S01]  /*2c40*/  IMAD.SHL.U32 R119, R90.reuse, 0x4, RZ ;  /* 0x000000045a777824 */ /* 0x040fe200078e00ff */
[----:B------:R-:W-:Y:S01]  /*2c50*/  SHF.L.U64.HI R121, R90, 0x2, R93 ;  /* 0x000000025a797819 */ /* 0x000fe2000001025d */
[----:B------:R-:W-:Y:S02]  /*2c60*/  BSSY B1, `(.L_x_32) ;  /* 0x0000010000017945 */ /* 0x000fe40003800000 */
[----:B------:R-:W-:Y:S01]  /*2c70*/  IMAD.X R115, R11, 0x1, R15, P1 ;  /* 0x000000010b737824 */ /* 0x000fe200008e060f */
[----:B------:R-:W-:-:S02]  /*2c80*/  IADD3 R108, P2, R119, R20, RZ ;  /* 0x00000014776c7210 */ /* 0x000fc40007f5e0ff */
[----:B------:R-:W-:Y:S01]  /*2c90*/  ISETP.GT.AND P1, PT, R3, 0x8, P4 ;  /* 0x000000080300780c */ /* 0x000fe20002724270 */
[----:B------:R-:W-:-:S04]  /*2ca0*/  IMAD.WIDE.U32 R114, R19, R14, R114 ;  /* 0x0000000e13727225 */ /* 0x000fc800078e0072 */
[----:B------:R-:W-:Y:S01]  /*2cb0*/  IMAD.X R109, R121, 0x1, R21, P2 ;  /* 0x00000001796d7824 */ /* 0x000fe200010e0615 */
[----:B--2---:R-:W-:-:S05]  /*2cc0*/  LOP3.LUT R56, R101, 0xffffe000, RZ, 0xc0, !PT ;  /* 0xffffe00065387812 */ /* 0x004fca00078ec0ff */
[----:B------:R-:W-:Y:S01]  /*2cd0*/  FMUL R5, R56, R89 ;  /* 0x0000005938057220 */ /* 0x000fe20000400000 */
[----:B------:R-:W-:-:S03]  /*2ce0*/  LEA R56, P3, R114, R12, 0x2 ;  /* 0x0000000c72387211 */ /* 0x000fc600078610ff */
[----:B------:R-:W-:Y:S01]  /*2cf0*/  FFMA R15, R58, R88, R5 ;  /* 0x000000583a0f7223 */ /* 0x000fe20000000005 */
[----:B------:R-:W-:-:S04]  /*2d00*/  IMAD.IADD R5, R123, 0x1, R115 ;  /* 0x000000017b057824 */ /* 0x000fc800078e0273 */
[----:B------:R-:W-:Y:S02]  /*2d10*/  F2FP.TF32.F32.PACK_B R15, R15 ;  /* 0x0000000fff0f723e */ /* 0x000fe400024050ff */
[----:B0-----:R-:W-:-:S03]  /*2d20*/  LEA.HI.X R57, R114, R13, R5, 0x2, P3 ;  /* 0x0000000d72397211 */ /* 0x001fc600018f1405 */
[----:B------:R0:W-:Y:S01]  /*2d30*/  @P0 STG.E desc[UR36][R108.64], R15 ;  /* 0x0000000f6c000986 */ /* 0x0001e2000c101924 */
[----:B------:R-:W-:Y:S05]  /*2d40*/  @!P1 BRA `(.L_x_33) ;  /* 0x0000000000049947 */ /* 0x000fea0003800000 */
[----:B------:R2:W5:Y:S02]  /*2d50*/  LDG.E.LTC128B R101, desc[UR36][R56.64+0x4] ;  /* 0x0000042438657981 */ /* 0x000564000c1e1920 */
.L_x_33:
[----:B------:R-:W-:Y:S05]  /*2d60*/  BSYNC B1 ;  /* 0x0000000000017941 */ /* 0x000fea0003800000 */
.L_x_32:
[----:B-----5:R-:W-:Y:S01]  /*2d70*/  LOP3.LUT R8, R101, 0xffffe000, RZ, 0xc0, !PT ;  /* 0xffffe00065087812 */ /* 0x020fe200078ec0ff */
[----:B------:R-:W-:Y:S01]  /*2d80*/  IMAD.MOV.U32 R58, RZ, RZ, R108 ;  /* 0x000000ffff3a7224 */ /* 0x000fe200078e006c */
[----:B------:R-:W-:Y:S01]  /*2d90*/  ISETP.GT.AND P4, PT, R4, 0x8, PT ;  /* 0x000000080400780c */ /* 0x000fe20003f84270 */
[----:B------:R-:W-:Y:S01]  /*2da0*/  BSSY B1, `(.L_x_34) ;  /* 0x000000b000017945 */ /* 0x000fe20003800000 */
[----:B0-----:R-:W-:Y:S02]  /*2db0*/  IMAD.SHL.U32 R15, R91, 0x4, RZ ;  /* 0x000000045b0f7824 */ /* 0x001fe400078e00ff */
[----:B------:R-:W-:Y:S01]  /*2dc0*/  FMUL R8, R8, R89 ;  /* 0x0000005908087220 */ /* 0x000fe20000400000 */
[----:B------:R-:W-:Y:S02]  /*2dd0*/  ISETP.GT.AND P0, PT, R3, RZ, P4 ;  /* 0x000000ff0300720c */ /* 0x000fe40002704270 */
[----:B------:R-:W-:Y:S01]  /*2de0*/  P2R R118, PR, RZ, 0x10 ;  /* 0x00000010ff767803 */ /* 0x000fe20000000000 */
[----:B------:R-:W-:Y:S01]  /*2df0*/  FFMA R5, R59, R88, R8 ;  /* 0x000000583b057223 */ /* 0x000fe20000000008 */
[----:B------:R-:W-:-:S04]  /*2e00*/  IMAD.MOV.U32 R59, RZ, RZ, R109 ;  /* 0x000000ffff3b7224 */ /* 0x000fc800078e006d */
[----:B------:R-:W-:-:S05]  /*2e10*/  F2FP.TF32.F32.PACK_B R5, R5 ;  /* 0x00000005ff05723e */ /* 0x000fca00024050ff */
[----:B------:R0:W-:Y:S01]  /*2e20*/  @P1 STG.E desc[UR36][R58.64+0x4], R5 ;  /* 0x000004053a001986 */ /* 0x0001e2000c101924 */
[----:B------:R-:W-:Y:S05]  /*2e30*/  @!P0 BRA `(.L_x_35) ;  /* 0x0000000000048947 */ /* 0x000fea0003800000 */
[----:B------:R3:W5:Y:S02]  /*2e40*/  LDG.E.LTC128B R101, desc[UR36][R6.64+0x20] ;  /* 0x0000202406657981 */ /* 0x000764000c1e1920 */
.L_x_35:
[----:B------:R-:W-:Y:S05]  /*2e50*/  BSYNC B1 ;  /* 0x0000000000017941 */ /* 0x000fea0003800000 */
.L_x_34:
[----:B-----5:R-:W-:Y:S01]  /*2e60*/  LOP3.LUT R114, R101, 0xffffe000, RZ, 0xc0, !PT ;  /* 0xffffe00065727812 */ /* 0x020fe200078ec0ff */
[----:B------:R-:W-:Y:S01]  /*2e70*/  BSSY B1, `(.L_x_36) ;  /* 0x000000d000017945 */ /* 0x000fe20003800000 */
[----:B0-----:R-:W-:Y:S02]  /*2e80*/  SHF.L.U64.HI R5, R91, 0x2, R92 ;  /* 0x000000025b057819 */ /* 0x001fe4000001025c */
[----:B------:R-:W-:Y:S01]  /*2e90*/  IADD3 R8, P1, P2, R15, R20, R119 ;  /* 0x000000140f087210 */ /* 0x000fe20007a3e077 */
[----:B------:R-:W-:Y:S01]  /*2ea0*/  FMUL R115, R114, R89 ;  /* 0x0000005972737220 */ /* 0x000fe20000400000 */
[----:B------:R-:W-:Y:S02]  /*2eb0*/  ISETP.GT.AND P3, PT, R4, 0x9, PT ;  /* 0x000000090400780c */ /* 0x000fe40003f64270 */
[----:B------:R-:W-:Y:S01]  /*2ec0*/  IADD3.X R9, R5, R21, R121, P1, P2 ;  /* 0x0000001505097210 */ /* 0x000fe20000fe4479 */
[----:B------:R-:W-:Y:S01]  /*2ed0*/  FFMA R115, R60, R88, R115 ;  /* 0x000000583c737223 */ /* 0x000fe20000000073 */
[----:B------:R-:W-:-:S02]  /*2ee0*/  ISETP.GT.AND P1, PT, R3, RZ, P3 ;  /* 0x000000ff0300720c */ /* 0x000fc40001f24270 */
[----:B------:R-:W-:Y:S02]  /*2ef0*/  P2R R114, PR, RZ, 0x8 ;  /* 0x00000008ff727803 */ /* 0x000fe40000000000 */
[----:B------:R-:W-:-:S05]  /*2f00*/  F2FP.TF32.F32.PACK_B R115, R115 ;  /* 0x00000073ff73723e */ /* 0x000fca00024050ff */
[----:B------:R0:W-:Y:S04]  /*2f10*/  @P0 STG.E desc[UR36][R20.64+0x20], R115 ;  /* 0x0000207314000986 */ /* 0x0001e8000c101924 */
[----:B------:R-:W-:Y:S05]  /*2f20*/  @!P1 BRA `(.L_x_37) ;  /* 0x0000000000049947 */ /* 0x000fea0003800000 */
[----:B------:R4:W5:Y:S02]  /*2f30*/  LDG.E.LTC128B R101, desc[UR36][R6.64+0x24] ;  /* 0x0000242406657981 */ /* 0x000964000c1e1920 */
.L_x_37:
[----:B------:R-:W-:Y:S05]  /*2f40*/  BSYNC B1 ;  /* 0x0000000000017941 */ /* 0x000fea0003800000 */
.L_x_36:
[----:B-----5:R-:W-:Y:S01]  /*2f50*/  LOP3.LUT R60, R101, 0xffffe000, RZ, 0xc0, !PT ;  /* 0xffffe000653c7812 */ /* 0x020fe200078ec0ff */
[----:B------:R-:W-:Y:S01]  /*2f60*/  BSSY B1, `(.L_x_38) ;  /* 0x0000008000017945 */ /* 0x000fe20003800000 */
[----:B------:R-:W-:-:S03]  /*2f70*/  ISETP.GT.AND P0, PT, R3, 0x8, P4 ;  /* 0x000000080300780c */ /* 0x000fc60002704270 */
[----:B------:R-:W-:-:S04]  /*2f80*/  FMUL R60, R60, R89 ;  /* 0x000000593c3c7220 */ /* 0x000fc80000400000 */
[----:B------:R-:W-:-:S05]  /*2f90*/  FFMA R61, R61, R88, R60 ;  /* 0x000000583d3d7223 */ /* 0x000fca000000003c */
[----:B------:R-:W-:-:S05]  /*2fa0*/  F2FP.TF32.F32.PACK_B R61, R61 ;  /* 0x0000003dff3d723e */ /* 0x000fca00024050ff */
[----:B------:R0:W-:Y:S01]  /*2fb0*/  @P1 STG.E desc[UR36][R20.64+0x24], R61 ;  /* 0x0000243d14001986 */ /* 0x0001e2000c101924 */
[----:B------:R-:W-:Y:S05]  /*2fc0*/  @!P0 BRA `(.L_x_39) ;  /* 0x0000000000048947 */ /* 0x000fea0003800000 */
[----:B------:R0:W5:Y:S02]  /*2fd0*/  LDG.E.LTC128B R101, desc[UR36][R56.64+0x20] ;  /* 0x0000202438657981 */ /* 0x000164000c1e1920 */
.L_x_39:
[----:B------:R-:W-:Y:S05]  /*2fe0*/  BSYNC B1 ;  /* 0x0000000000017941 */ /* 0x000fea0003800000 */
.L_x_38:
[----:B-----5:R-:W-:Y:S01]  /*2ff0*/  LOP3.LUT R60, R101, 0xffffe000, RZ, 0xc0, !PT ;  /* 0xffffe000653c7812 */ /* 0x020fe200078ec0ff */
[----:B------:R-:W-:Y:S01]  /*3000*/  BSSY B1, `(.L_x_40) ;  /* 0x0000008000017945 */ /* 0x000fe20003800000 */
[----:B------:R-:W-:-:S03]  /*3010*/  ISETP.GT.AND P1, PT, R3, 0x8, P3 ;  /* 0x000000080300780c */ /* 0x000fc60001f24270 */
[----:B0-----:R-:W-:-:S04]  /*3020*/  FMUL R61, R60, R89 ;  /* 0x000000593c3d7220 */ /* 0x001fc80000400000 */
[----:B------:R-:W-:-:S05]  /*3030*/  FFMA R61, R62, R88, R61 ;  /* 0x000000583e3d7223 */ /* 0x000fca000000003d */
[----:B------:R-:W-:-:S05]  /*3040*/  F2FP.TF32.F32.PACK_B R61, R61 ;  /* 0x0000003dff3d723e */ /* 0x000fca00024050ff */
[----:B------:R0:W-:Y:S01]  /*3050*/  @P0 STG.E desc[UR36][R58.64+0x20], R61 ;  /* 0x0000203d3a000986 */ /* 0x0001e2000c101924 */
[----:B------:R-:W-:Y:S05]  /*3060*/  @!P1 BRA `(.L_x_41) ;  /* 0x0000000000049947 */ /* 0x000fea0003800000 */
[----:B------:R0:W5:Y:S02]  /*3070*/  LDG.E.LTC128B R101, desc[UR36][R56.64+0x24] ;  /* 0x0000242438657981 */ /* 0x000164000c1e1920 */
.L_x_41:
[----:B------:R-:W-:Y:S05]  /*3080*/  BSYNC B1 ;  /* 0x0000000000017941 */ /* 0x000fea0003800000 */
.L_x_40:
[----:B-----5:R-:W-:Y:S01]  /*3090*/  LOP3.LUT R60, R101, 0xffffe000, RZ, 0xc0, !PT ;  /* 0xffffe000653c7812 */ /* 0x020fe200078ec0ff */
[----:B------:R-:W-:Y:S01]  /*30a0*/  BSSY B1, `(.L_x_42) ;  /* 0x000000c000017945 */ /* 0x000fe20003800000 */
[----:B------:R-:W-:Y:S02]  /*30b0*/  IADD3 R121, P0, R110, 0x80, RZ ;  /* 0x000000806e797810 */ /* 0x000fe40007f1e0ff */
[----:B------:R-:W-:Y:S01]  /*30c0*/  ISETP.GT.AND P2, PT, R4, 0x10, PT ;  /* 0x000000100400780c */ /* 0x000fe20003f44270 */
[----:B------:R-:W-:Y:S02]  /*30d0*/  FMUL R60, R60, R89 ;  /* 0x000000593c3c7220 */ /* 0x000fe40000400000 */
[----:B------:R-:W-:Y:S01]  /*30e0*/  IMAD.X R111, RZ, RZ, R111, P0 ;  /* 0x000000ffff6f7224 */ /* 0x000fe200000e066f */
[----:B------:R-:W-:Y:S01]  /*30f0*/  ISETP.GT.AND P0, PT, R3, RZ, P2 ;  /* 0x000000ff0300720c */ /* 0x000fe20001704270 */
[----:B------:R-:W-:Y:S01]  /*3100*/  FFMA R63, R63, R88, R60 ;  /* 0x000000583f3f7223 */ /* 0x000fe2000000003c */
[----:B------:R-:W-:-:S04]  /*3110*/  P2R R115, PR, RZ, 0x4 ;  /* 0x00000004ff737803 */ /* 0x000fc80000000000 */
[----:B------:R-:W-:-:S05]  /*3120*/  F2FP.TF32.F32.PACK_B R63, R63 ;  /* 0x0000003fff3f723e */ /* 0x000fca00024050ff */
[----:B------:R0:W-:Y:S02]  /*3130*/  @P1 STG.E desc[UR36][R58.64+0x24], R63 ;  /* 0x0000243f3a001986 */ /* 0x0001e4000c101924 */
[----:B------:R-:W-:Y:S05]  /*3140*/  @!P0 BRA `(.L_x_43) ;  /* 0x0000000000048947 */ /* 0x000fea0003800000 */
[----:B------:R0:W5:Y:S02]  /*3150*/  LDG.E.LTC128B R101, desc[UR36][R6.64+0x40] ;  /* 0x0000402406657981 */ /* 0x000164000c1e1920 */
.L_x_43:
[----:B------:R-:W-:Y:S05]  /*3160*/  BSYNC B1 ;  /* 0x0000000000017941 */ /* 0x000fea0003800000 */
.L_x_42:
[----:B-----5:R-:W-:Y:S01]  /*3170*/  LOP3.LUT R60, R101, 0xffffe000, RZ, 0xc0, !PT ;  /* 0xffffe000653c7812 */ /* 0x020fe200078ec0ff */
[-C--:B------:R-:W-:Y:S01]  /*3180*/  IMAD R62, R111, R106.reuse, RZ ;  /* 0x0000006a6f3e7224 */ /* 0x080fe200078e02ff */
[----:B------:R-:W-:Y:S01]  /*3190*/  ISETP.GT.AND P1, PT, R4, 0x11, PT ;  /* 0x000000110400780c */ /* 0x000fe20003f24270 */
[----:B------:R-:W-:Y:S02]  /*31a0*/  BSSY B1, `(.L_x_44) ;  /* 0x0000020000017945 */ /* 0x000fe40003800000 */
[----:B0-----:R-:W-:Y:S01]  /*31b0*/  FMUL R61, R60, R89 ;  /* 0x000000593c3d7220 */ /* 0x001fe20000400000 */
[C---:B------:R-:W-:Y:S02]  /*31c0*/  IMAD R103, R121.reuse, R107, R62 ;  /* 0x0000006b79677224 */ /* 0x040fe400078e023e */
[----:B------:R-:W-:-:S04]  /*31d0*/  IMAD.WIDE.U32 R62, R121, R106, R10 ;  /* 0x0000006a793e7225 */ /* 0x000fc800078e000a */
[----:B------:R-:W-:Y:S01]  /*31e0*/  FFMA R119, R64, R88, R61 ;  /* 0x0000005840777223 */ /* 0x000fe2000000003d */
[----:B------:R-:W-:-:S04]  /*31f0*/  IMAD.IADD R63, R103, 0x1, R63 ;  /* 0x00000001673f7824 */ /* 0x000fc800078e023f */
[----:B------:R-:W-:Y:S01]  /*3200*/  F2FP.TF32.F32.PACK_B R119, R119 ;  /* 0x00000077ff77723e */ /* 0x000fe200024050ff */
[----:B------:R-:W-:-:S04]  /*3210*/  IMAD.WIDE.U32 R60, R121, R106, R104 ;  /* 0x0000006a793c7225 */ /* 0x000fc800078e0068 */
[----:B------:R0:W-:Y:S01]  /*3220*/  @P0 STG.E desc[UR36][R20.64+0x40], R119 ;  /* 0x0000407714000986 */ /* 0x0001e2000c101924 */
[----:B------:R-:W-:Y:S01]  /*3230*/  IMAD.WIDE.U32 R110, R19, R14, R62 ;  /* 0x0000000e136e7225 */ /* 0x000fe200078e003e */
[----:B------:R-:W-:-:S03]  /*3240*/  LEA R62, P0, R60, R12, 0x2 ;  /* 0x0000000c3c3e7211 */ /* 0x000fc600078010ff */
[----:B------:R-:W-:Y:S02]  /*3250*/  IMAD.IADD R61, R61, 0x1, R103 ;  /* 0x000000013d3d7824 */ /* 0x000fe400078e0267 */
[----:B------:R-:W-:-:S03]  /*3260*/  IMAD.WIDE.U32 R106, R121, R106, R112 ;  /* 0x0000006a796a7225 */ /* 0x000fc600078e0070 */
[----:B------:R-:W-:Y:S01]  /*3270*/  LEA.HI.X R63, R60, R13, R61, 0x2, P0 ;  /* 0x0000000d3c3f7211 */ /* 0x000fe200000f143d */
[----:B------:R-:W-:Y:S01]  /*3280*/  IMAD.IADD R61, R123, 0x1, R111 ;  /* 0x000000017b3d7824 */ /* 0x000fe200078e026f */
[----:B------:R-:W-:Y:S01]  /*3290*/  LEA R60, P0, R110, R12, 0x2 ;  /* 0x0000000c6e3c7211 */ /* 0x000fe200078010ff */
[----:B------:R-:W-:-:S03]  /*32a0*/  IMAD.IADD R103, R103, 0x1, R107 ;  /* 0x0000000167677824 */ /* 0x000fc600078e026b */
[----:B------:R-:W-:Y:S02]  /*32b0*/  LEA.HI.X R61, R110, R13, R61, 0x2, P0 ;  /* 0x0000000d6e3d7211 */ /* 0x000fe400000f143d */
[----:B------:R-:W-:-:S05]  /*32c0*/  IADD3 R64, P0, R102, R106, RZ ;  /* 0x0000006a66407210 */ /* 0x000fca0007f1e0ff */
[----:B------:R-:W-:Y:S01]  /*32d0*/  IMAD.X R104, R103, 0x1, R105, P0 ;  /* 0x0000000167687824 */ /* 0x000fe200000e0669 */
[----:B------:R-:W-:-:S05]  /*32e0*/  IADD3 R102, P0, R10, R106, RZ ;  /* 0x0000006a0a667210 */ /* 0x000fca0007f1e0ff */
[----:B------:R-:W-:Y:S01]  /*32f0*/  IMAD.X R103, R11, 0x1, R103, P0 ;  /* 0x000000010b677824 */ /* 0x000fe200000e0667 */
[----:B------:R-:W-:Y:S01]  /*3300*/  LEA R10, P0, R64, R12, 0x2 ;  /* 0x0000000c400a7211 */ /* 0x000fe200078010ff */
[----:B------:R-:W-:-:S03]  /*3310*/  IMAD.WIDE.U32 R102, R19, R14, R102 ;  /* 0x0000000e13667225 */ /* 0x000fc600078e0066 */
[----:B------:R-:W-:Y:S01]  /*3320*/  LEA.HI.X R11, R64, R13, R104, 0x2, P0 ;  /* 0x0000000d400b7211 */ /* 0x000fe200000f1468 */
[----:B------:R-:W-:Y:S01]  /*3330*/  IMAD.IADD R14, R123, 0x1, R103 ;  /* 0x000000017b0e7824 */ /* 0x000fe200078e0267 */
[----:B------:R-:W-:-:S04]  /*3340*/  LEA R12, P0, R102, R12, 0x2 ;  /* 0x0000000c660c7211 */ /* 0x000fc800078010ff */
[----:B------:R-:W-:Y:S02]  /*3350*/  LEA.HI.X R13, R102, R13, R14, 0x2, P0 ;  /* 0x0000000d660d7211 */ /* 0x000fe400000f140e */
[----:B------:R-:W-:Y:S02]  /*3360*/  ISETP.GT.AND P0, PT, R3, RZ, P1 ;  /* 0x000000ff0300720c */ /* 0x000fe40000f04270 */
[----:B------:R-:W-:-:S11]  /*3370*/  P2R R102, PR, RZ, 0x2 ;  /* 0x00000002ff667803 */ /* 0x000fd60000000000 */
[----:B0-----:R-:W-:Y:S05]  /*3380*/  @!P0 BRA `(.L_x_45) ;  /* 0x0000000000048947 */ /* 0x001fea0003800000 */
[----:B------:R0:W5:Y:S02]  /*3390*/  LDG.E.LTC128B R101, desc[UR36][R6.64+0x44] ;  /* 0x0000442406657981 */ /* 0x000164000c1e1920 */
.L_x_45:
[----:B------:R-:W-:Y:S05]  /*33a0*/  BSYNC B1 ;  /* 0x0000000000017941 */ /* 0x000fea0003800000 */
.L_x_44:
[----:B-----5:R-:W-:Y:S01]  /*33b0*/  LOP3.LUT R14, R101, 0xffffe000, RZ, 0xc0, !PT ;  /* 0xffffe000650e7812 */ /* 0x020fe200078ec0ff */
[----:B------:R-:W-:Y:S04]  /*33c0*/  BSSY B1, `(.L_x_46) ;  /* 0x0000008000017945 */ /* 0x000fe80003800000 */
[----:B------:R-:W-:-:S04]  /*33d0*/  FMUL R14, R14, R89 ;  /* 0x000000590e0e7220 */ /* 0x000fc80000400000 */
[----:B------:R-:W-:-:S05]  /*33e0*/  FFMA R65, R65, R88, R14 ;  /* 0x0000005841417223 */ /* 0x000fca000000000e */
[----:B------:R-:W-:-:S05]  /*33f0*/  F2FP.TF32.F32.PACK_B R65, R65 ;  /* 0x00000041ff41723e */ /* 0x000fca00024050ff */
[----:B------:R0:W-:Y:S01]  /*3400*/  @P0 STG.E desc[UR36][R20.64+0x44], R65 ;  /* 0x0000444114000986 */ /* 0x0001e2000c101924 */
[----:B------:R-:W-:-:S13]  /*3410*/  ISETP.GT.AND P0, PT, R3, 0x8, P2 ;  /* 0x000000080300780c */ /* 0x000fda0001704270 */
[----:B0-----:R-:W-:Y:S05]  /*3420*/  @!P0 BRA `(.L_x_47) ;  /* 0x0000000000048947 */ /* 0x001fea0003800000 */
[----:B------:R0:W5:Y:S02]  /*3430*/  LDG.E.LTC128B R101, desc[UR36][R56.64+0x40] ;  /* 0x0000402438657981 */ /* 0x000164000c1e1920 */
.L_x_47:
[----:B------:R-:W-:Y:S05]  /*3440*/  BSYNC B1 ;  /* 0x0000000000017941 */ /* 0x000fea0003800000 */
.L_x_46:
        /* <DEDUP_REMOVED lines=9> */
.L_x_49:
[----:B------:R-:W-:Y:S05]  /*34e0*/  BSYNC B1 ;  /* 0x0000000000017941 */ /* 0x000fea0003800000 */
.L_x_48:
[----:B-----5:R-:W-:Y:S01]  /*34f0*/  LOP3.LUT R14, R101, 0xffffe000, RZ, 0xc0, !PT ;  /* 0xffffe000650e7812 */ /* 0x020fe200078ec0ff */
[----:B------:R-:W-:Y:S01]  /*3500*/  BSSY B1, `(.L_x_50) ;  /* 0x000000a000017945 */ /* 0x000fe20003800000 */
[----:B------:R-:W-:-:S03]  /*3510*/  ISETP.GT.AND P2, PT, R4, 0x18, PT ;  /* 0x000000180400780c */ /* 0x000fc60003f44270 */
[----:B------:R-:W-:Y:S01]  /*3520*/  FMUL R14, R14, R89 ;  /* 0x000000590e0e7220 */ /* 0x000fe20000400000 */
[----:B------:R-:W-:-:S03]  /*3530*/  P2R R103, PR, RZ, 0x4 ;  /* 0x00000004ff677803 */ /* 0x000fc60000000000 */
[----:B------:R-:W-:-:S05]  /*3540*/  FFMA R67, R67, R88, R14 ;  /* 0x0000005843437223 */ /* 0x000fca000000000e */
[----:B------:R-:W-:-:S05]  /*3550*/  F2FP.TF32.F32.PACK_B R67, R67 ;  /* 0x00000043ff43723e */ /* 0x000fca00024050ff */
[----:B------:R0:W-:Y:S01]  /*3560*/  @P0 STG.E desc[UR36][R58.64+0x44], R67 ;  /* 0x000044433a000986 */ /* 0x0001e2000c101924 */
[----:B------:R-:W-:-:S13]  /*3570*/  ISETP.GT.AND P0, PT, R3, RZ, P2 ;  /* 0x000000ff0300720c */ /* 0x000fda0001704270 */
[----:B0-----:R-:W-:Y:S05]  /*3580*/  @!P0 BRA `(.L_x_51) ;  /* 0x0000000000048947 */ /* 0x001fea0003800000 */
[----:B------:R0:W5:Y:S02]  /*3590*/  LDG.E.LTC128B R101, desc[UR36][R6.64+0x60] ;  /* 0x0000602406657981 */ /* 0x000164000c1e1920 */
.L_x_51:
[----:B------:R-:W-:Y:S05]  /*35a0*/  BSYNC B1 ;  /* 0x0000000000017941 */ /* 0x000fea0003800000 */
.L_x_50:
[----:B-----5:R-:W-:Y:S01]  /*35b0*/  LOP3.LUT R14, R101, 0xffffe000, RZ, 0xc0, !PT ;  /* 0xffffe000650e7812 */ /* 0x020fe200078ec0ff */
[----:B------:R-:W-:Y:S01]  /*35c0*/  BSSY B1, `(.L_x_52) ;  /* 0x000000a000017945 */ /* 0x000fe20003800000 */
[----:B------:R-:W-:-:S03]  /*35d0*/  ISETP.GT.AND P1, PT, R4, 0x19, PT ;  /* 0x000000190400780c */ /* 0x000fc60003f24270 */
[----:B------:R-:W-:-:S04]  /*35e0*/  FMUL R19, R14, R89 ;  /* 0x000000590e137220 */ /* 0x000fc80000400000 */
[----:B------:R-:W-:Y:S01]  /*35f0*/  FFMA R19, R68, R88, R19 ;  /* 0x0000005844137223 */ /* 0x000fe20000000013 */
[----:B------:R-:W-:-:S04]  /*3600*/  P2R R68, PR, RZ, 0x2 ;  /* 0x00000002ff447803 */ /* 0x000fc80000000000 */
[----:B------:R-:W-:-:S05]  /*3610*/  F2FP.TF32.F32.PACK_B R19, R19 ;  /* 0x00000013ff13723e */ /* 0x000fca00024050ff */
[----:B------:R0:W-:Y:S01]  /*3620*/  @P0 STG.E desc[UR36][R20.64+0x60], R19 ;  /* 0x0000601314000986 */ /* 0x0001e2000c101924 */
[----:B------:R-:W-:-:S13]  /*3630*/  ISETP.GT.AND P0, PT, R3, RZ, P1 ;  /* 0x000000ff0300720c */ /* 0x000fda0000f04270 */
[----:B0-----:R-:W-:Y:S05]  /*3640*/  @!P0 BRA `(.L_x_53) ;  /* 0x0000000000048947 */ /* 0x001fea0003800000 */
[----:B------:R0:W5:Y:S02]  /*3650*/  LDG.E.LTC128B R101, desc[UR36][R6.64+0x64] ;  /* 0x0000642406657981 */ /* 0x000164000c1e1920 */
.L_x_53:
[----:B------:R-:W-:Y:S05]  /*3660*/  BSYNC B1 ;  /* 0x0000000000017941 */ /* 0x000fea0003800000 */
.L_x_52:
        /* <DEDUP_REMOVED lines=9> */
.L_x_55:
[----:B------:R-:W-:Y:S05]  /*3700*/  BSYNC B1 ;  /* 0x0000000000017941 */ /* 0x000fea0003800000 */
.L_x_54:
        /* <DEDUP_REMOVED lines=9> */
.L_x_57:
[----:B------:R-:W-:Y:S05]  /*37a0*/  BSYNC B1 ;  /* 0x0000000000017941 */ /* 0x000fea0003800000 */
.L_x_56:
        /* <DEDUP_REMOVED lines=11> */
.L_x_59:
[----:B------:R-:W-:Y:S05]  /*3860*/  BSYNC B1 ;  /* 0x0000000000017941 */ /* 0x000fea0003800000 */
.L_x_58:
        /* <DEDUP_REMOVED lines=11> */
.L_x_61:
[----:B------:R-:W-:Y:S05]  /*3920*/  BSYNC B1 ;  /* 0x0000000000017941 */ /* 0x000fea0003800000 */
.L_x_60:
        /* <DEDUP_REMOVED lines=9> */
.L_x_63:
[----:B------:R-:W-:Y:S05]  /*39c0*/  BSYNC B1 ;  /* 0x0000000000017941 */ /* 0x000fea0003800000 */
.L_x_62:
        /* <DEDUP_REMOVED lines=9> */
.L_x_65:
[----:B------:R-:W-:Y:S05]  /*3a60*/  BSYNC B1 ;  /* 0x0000000000017941 */ /* 0x000fea0003800000 */
.L_x_64:
        /* <DEDUP_REMOVED lines=11> */
.L_x_67:
[----:B------:R-:W-:Y:S05]  /*3b20*/  BSYNC B1 ;  /* 0x0000000000017941 */ /* 0x000fea0003800000 */
.L_x_66:
        /* <DEDUP_REMOVED lines=11> */
.L_x_69:
[----:B------:R-:W-:Y:S05]  /*3be0*/  BSYNC B1 ;  /* 0x0000000000017941 */ /* 0x000fea0003800000 */
.L_x_68:
        /* <DEDUP_REMOVED lines=9> */
.L_x_71:
[----:B------:R-:W-:Y:S05]  /*3c80*/  BSYNC B1 ;  /* 0x0000000000017941 */ /* 0x000fea0003800000 */
.L_x_70:
        /* <DEDUP_REMOVED lines=9> */
.L_x_73:
[----:B------:R-:W-:Y:S05]  /*3d20*/  BSYNC B1 ;  /* 0x0000000000017941 */ /* 0x000fea0003800000 */
.L_x_72:
[----:B-----5:R-:W-:Y:S01]  /*3d30*/  LOP3.LUT R14, R101, 0xffffe000, RZ, 0xc0, !PT ;  /* 0xffffe000650e7812 */ /* 0x020fe200078ec0ff */
[----:B------:R-:W-:Y:S01]  /*3d40*/  BSSY B1, `(.L_x_74) ;  /* 0x0000009000017945 */ /* 0x000fe20003800000 */
[----:B------:R-:W-:-:S03]  /*3d50*/  ISETP.GT.AND P3, PT, R4, 0x30, PT ;  /* 0x000000300400780c */ /* 0x000fc60003f64270 */
[----:B------:R-:W-:-:S04]  /*3d60*/  FMUL R14, R14, R89 ;  /* 0x000000590e0e7220 */ /* 0x000fc80000400000 */
[----:B------:R-:W-:-:S05]  /*3d70*/  FFMA R79, R79, R88, R14 ;  /* 0x000000584f4f7223 */ /* 0x000fca000000000e */
[----:B------:R-:W-:-:S05]  /*3d80*/  F2FP.TF32.F32.PACK_B R79, R79 ;  /* 0x0000004fff4f723e */ /* 0x000fca00024050ff */
[----:B------:R0:W-:Y:S01]  /*3d90*/  @P0 STG.E desc[UR36][R58.64+0xa4], R79 ;  /* 0x0000a44f3a000986 */ /* 0x0001e2000c101924 */
[----:B------:R-:W-:-:S13]  /*3da0*/  ISETP.GT.AND P0, PT, R3, RZ, P3 ;  /* 0x000000ff0300720c */ /* 0x000fda0001f04270 */
[----:B0-----:R-:W-:Y:S05]  /*3db0*/  @!P0 BRA `(.L_x_75) ;  /* 0x0000000000048947 */ /* 0x001fea0003800000 */
[----:B------:R0:W5:Y:S02]  /*3dc0*/  LDG.E.LTC128B R101, desc[UR36][R6.64+0xc0] ;  /* 0x0000c02406657981 */ /* 0x000164000c1e1920 */
.L_x_75:
[----:B------:R-:W-:Y:S05]  /*3dd0*/  BSYNC B1 ;  /* 0x0000000000017941 */ /* 0x000fea0003800000 */
.L_x_74:
        /* <DEDUP_REMOVED lines=10> */
.L_x_77:
[----:B------:R-:W-:Y:S05]  /*3e80*/  BSYNC B1 ;  /* 0x0000000000017941 */ /* 0x000fea0003800000 */
.L_x_76:
        /* <DEDUP_REMOVED lines=9> */
.L_x_79:
[----:B------:R-:W-:Y:S05]  /*3f20*/  BSYNC B1 ;  /* 0x0000000000017941 */ /* 0x000fea0003800000 */
.L_x_78:
        /* <DEDUP_REMOVED lines=9> */
.L_x_81:
[----:B------:R-:W-:Y:S05]  /*3fc0*/  BSYNC B1 ;  /* 0x0000000000017941 */ /* 0x000fea0003800000 */
.L_x_80:
        /* <DEDUP_REMOVED lines=10> */
.L_x_83:
[----:B------:R-:W-:Y:S05]  /*4070*/  BSYNC B1 ;  /* 0x0000000000017941 */ /* 0x000fea0003800000 */
.L_x_82:
[----:B-----5:R-:W-:Y:S01]  /*4080*/  LOP3.LUT R14, R101, 0xffffe000, RZ, 0xc0, !PT ;  /* 0xffffe000650e7812 */ /* 0x020fe200078ec0ff */
[----:B------:R-:W-:Y:S04]  /*4090*/  BSSY B1, `(.L_x_84) ;  /* 0x000000f000017945 */ /* 0x000fe80003800000 */
[----:B------:R-:W-:-:S04]  /*40a0*/  FMUL R19, R14, R89 ;  /* 0x000000590e137220 */ /* 0x000fc80000400000 */
[----:B------:R-:W-:-:S05]  /*40b0*/  FFMA R19, R84, R88, R19 ;  /* 0x0000005854137223 */ /* 0x000fca0000000013 */
[----:B------:R-:W-:-:S05]  /*40c0*/  F2FP.TF32.F32.PACK_B R19, R19 ;  /* 0x00000013ff13723e */ /* 0x000fca00024050ff */
[----:B------:R0:W-:Y:S01]  /*40d0*/  @P0 STG.E desc[UR36][R20.64+0xe0], R19 ;  /* 0x0000e01314000986 */ /* 0x0001e2000c101924 */
[----:B------:R-:W-:-:S05]  /*40e0*/  IADD3 R64, P0, R15, R108, RZ ;  /* 0x0000006c0f407210 */ /* 0x000fca0007f1e0ff */
[----:B------:R-:W-:Y:S01]  /*40f0*/  IMAD.X R65, R5, 0x1, R109, P0 ;  /* 0x0000000105417824 */ /* 0x000fe200000e066d */
[----:B------:R-:W-:-:S05]  /*4100*/  IADD3 R66, P0, R15, R108, RZ ;  /* 0x0000006c0f427210 */ /* 0x000fca0007f1e0ff */
[----:B------:R-:W-:Y:S01]  /*4110*/  IMAD.X R67, R5, 0x1, R109, P0 ;  /* 0x0000000105437824 */ /* 0x000fe200000e066d */
[----:B------:R-:W-:-:S05]  /*4120*/  IADD3 R14, P0, R15, R20, RZ ;  /* 0x000000140f0e7210 */ /* 0x000fca0007f1e0ff */
[----:B------:R-:W-:Y:S01]  /*4130*/  IMAD.X R15, R5, 0x1, R21, P0 ;  /* 0x00000001050f7824 */ /* 0x000fe200000e0615 */
[----:B------:R-:W-:-:S04]  /*4140*/  ISETP.GT.AND P0, PT, R4, 0x39, PT ;  /* 0x000000390400780c */ /* 0x000fc80003f04270 */
[----:B------:R-:W-:-:S13]  /*4150*/  ISETP.GT.AND P4, PT, R3, RZ, P0 ;  /* 0x000000ff0300720c */ /* 0x000fda0000784270 */
[----:B0-----:R-:W-:Y:S05]  /*4160*/  @!P4 BRA `(.L_x_85) ;  /* 0x000000000004c947 */ /* 0x001fea0003800000 */
[----:B------:R0:W5:Y:S02]  /*4170*/  LDG.E.LTC128B R101, desc[UR36][R6.64+0xe4] ;  /* 0x0000e42406657981 */ /* 0x000164000c1e1920 */
.L_x_85:
[----:B------:R-:W-:Y:S05]  /*4180*/  BSYNC B1 ;  /* 0x0000000000017941 */ /* 0x000fea0003800000 */
.L_x_84:
        /* <DEDUP_REMOVED lines=9> */
.L_x_87:
[----:B------:R-:W-:Y:S05]  /*4220*/  BSYNC B1 ;  /* 0x0000000000017941 */ /* 0x000fea0003800000 */
.L_x_86:
        /* <DEDUP_REMOVED lines=9> */
.L_x_89:
[----:B------:R-:W-:Y:S05]  /*42c0*/  BSYNC B1 ;  /* 0x0000000000017941 */ /* 0x000fea0003800000 */
.L_x_88:
[----:B-----5:R-:W-:-:S05]  /*42d0*/  LOP3.LUT R4, R101, 0xffffe000, RZ, 0xc0, !PT ;  /* 0xffffe00065047812 */ /* 0x020fca00078ec0ff */
[----:B------:R-:W-:-:S04]  /*42e0*/  FMUL R4, R4, R89 ;  /* 0x0000005904047220 */ /* 0x000fc80000400000 */
[----:B------:R-:W-:-:S05]  /*42f0*/  FFMA R87, R87, R88, R4 ;  /* 0x0000005857577223 */ /* 0x000fca0000000004 */
[----:B------:R-:W-:-:S05]  /*4300*/  F2FP.TF32.F32.PACK_B R87, R87 ;  /* 0x00000057ff57723e */ /* 0x000fca00024050ff */
[----:B------:R0:W-:Y:S01]  /*4310*/  @P4 STG.E desc[UR36][R58.64+0xe4], R87 ;  /* 0x0000e4573a004986 */ /* 0x0001e2000c101924 */
[----:B------:R-:W-:-:S13]  /*4320*/  ISETP.GT.AND P4, PT, R3, 0x80, P6 ;  /* 0x000000800300780c */ /* 0x000fda0003784270 */
[----:B------:R-:W2:Y:S01]  /*4330*/  @P4 LDG.E.LTC128B R101, desc[UR36][R62.64] ;  /* 0x000000243e654981 */ /* 0x000ea2000c1e1920 */
[----:B------:R-:W-:Y:S01]  /*4340*/  BSSY B1, `(.L_x_90) ;  /* 0x000000a000017945 */ /* 0x000fe20003800000 */
[----:B--2---:R-:W-:-:S05]  /*4350*/  LOP3.LUT R4, R101, 0xffffe000, RZ, 0xc0, !PT ;  /* 0xffffe00065047812 */ /* 0x004fca00078ec0ff */
[----:B------:R-:W-:-:S04]  /*4360*/  FMUL R5, R4, R89 ;  /* 0x0000005904057220 */ /* 0x000fc80000400000 */
[----:B------:R-:W-:-:S05]  /*4370*/  FFMA R5, R24, R88, R5 ;  /* 0x0000005818057223 */ /* 0x000fca0000000005 */
[----:B------:R-:W-:-:S05]  /*4380*/  F2FP.TF32.F32.PACK_B R5, R5 ;  /* 0x00000005ff05723e */ /* 0x000fca00024050ff */
[----:B------:R0:W-:Y:S01]  /*4390*/  @P4 STG.E desc[UR36][R14.64], R5 ;  /* 0x000000050e004986 */ /* 0x0001e2000c101924 */
[----:B------:R-:W-:-:S04]  /*43a0*/  ISETP.NE.AND P4, PT, R117, RZ, PT ;  /* 0x000000ff7500720c */ /* 0x000fc80003f85270 */
[----:B------:R-:W-:-:S13]  /*43b0*/  ISETP.GT.AND P4, PT, R3, 0x80, P4 ;  /* 0x000000800300780c */ /* 0x000fda0002784270 */
[----:B0-----:R-:W-:Y:S05]  /*43c0*/  @!P4 BRA `(.L_x_91) ;  /* 0x000000000004c947 */ /* 0x001fea0003800000 */
[----:B------:R0:W5:Y:S02]  /*43d0*/  LDG.E.LTC128B R101, desc[UR36][R60.64+0x4] ;  /* 0x000004243c657981 */ /* 0x000164000c1e1920 */
.L_x_91:
[----:B------:R-:W-:Y:S05]  /*43e0*/  BSYNC B1 ;  /* 0x0000000000017941 */ /* 0x000fea0003800000 */
.L_x_90:
[----:B-----5:R-:W-:Y:S01]  /*43f0*/  LOP3.LUT R4, R101, 0xffffe000, RZ, 0xc0, !PT ;  /* 0xffffe00065047812 */ /* 0x020fe200078ec0ff */
[----:B------:R-:W-:Y:S01]  /*4400*/  @P4 IMAD.MOV.U32 R5, RZ, RZ, R15 ;  /* 0x000000ffff054224 */ /* 0x000fe200078e000f */
[----:B------:R-:W-:Y:S01]  /*4410*/  ISETP.GT.AND P6, PT, R3, 0x88, P6 ;  /* 0x000000880300780c */ /* 0x000fe200037c4270 */
[----:B------:R-:W-:Y:S02]  /*4420*/  BSSY B1, `(.L_x_92) ;  /* 0x0000008000017945 */ /* 0x000fe40003800000 */
[----:B------:R-:W-:-:S04]  /*4430*/  FMUL R4, R4, R89 ;  /* 0x0000005904047220 */ /* 0x000fc80000400000 */
[----:B------:R-:W-:Y:S01]  /*4440*/  FFMA R25, R25, R88, R4 ;  /* 0x0000005819197223 */ /* 0x000fe20000000004 */
[----:B------:R-:W-:-:S04]  /*4450*/  @P4 IMAD.MOV.U32 R4, RZ, RZ, R14 ;  /* 0x000000ffff044224 */ /* 0x000fc800078e000e */
[----:B------:R-:W-:-:S05]  /*4460*/  F2FP.TF32.F32.PACK_B R25, R25 ;  /* 0x00000019ff19723e */ /* 0x000fca00024050ff */
[----:B------:R2:W-:Y:S01]  /*4470*/  @P4 STG.E desc[UR36][R4.64+0x4], R25 ;  /* 0x0000041904004986 */ /* 0x0005e2000c101924 */
[----:B------:R-:W-:Y:S05]  /*4480*/  @!P6 BRA `(.L_x_93) ;  /* 0x000000000004e947 */ /* 0x000fea0003800000 */
[----:B------:R0:W5:Y:S02]  /*4490*/  LDG.E.LTC128B R101, desc[UR36][R10.64] ;  /* 0x000000240a657981 */ /* 0x000164000c1e1920 */
.L_x_93:
[----:B------:R-:W-:Y:S05]  /*44a0*/  BSYNC B1 ;  /* 0x0000000000017941 */ /* 0x000fea0003800000 */
.L_x_92:
[----:B--2--5:R-:W-:Y:S01]  /*44b0*/  LOP3.LUT R4, R101, 0xffffe000, RZ, 0xc0, !PT ;  /* 0xffffe00065047812 */ /* 0x024fe200078ec0ff */
[----:B------:R-:W-:Y:S01]  /*44c0*/  BSSY B1, `(.L_x_94) ;  /* 0x0000009000017945 */ /* 0x000fe20003800000 */
[----:B------:R-:W-:-:S03]  /*44d0*/  ISETP.NE.AND P4, PT, R117, RZ, PT ;  /* 0x000000ff7500720c */ /* 0x000fc60003f85270 */
[----:B------:R-:W-:Y:S01]  /*44e0*/  FMUL R5, R4, R89 ;  /* 0x0000005904057220 */ /* 0x000fe20000400000 */
[----:B------:R-:W-:-:S03]  /*44f0*/  ISETP.GT.AND P4, PT, R3, 0x88, P4 ;  /* 0x000000880300780c */ /* 0x000fc60002784270 */
[----:B------:R-:W-:-:S05]  /*4500*/  FFMA R5, R26, R88, R5 ;  /* 0x000000581a057223 */ /* 0x000fca0000000005 */
[----:B------:R-:W-:-:S05]  /*4510*/  F2FP.TF32.F32.PACK_B R5, R5 ;  /* 0x00000005ff05723e */ /* 0x000fca00024050ff */
[----:B------:R2:W-:Y:S01]  /*4520*/  @P6 STG.E desc[UR36][R64.64], R5 ;  /* 0x0000000540006986 */ /* 0x0005e2000c101924 */
[----:B------:R-:W-:Y:S05]  /*4530*/  @!P4 BRA `(.L_x_95) ;  /* 0x000000000004c947 */ /* 0x000fea0003800000 */
[----:B------:R0:W5:Y:S02]  /*4540*/  LDG.E.LTC128B R101, desc[UR36][R12.64+0x4] ;  /* 0x000004240c657981 */ /* 0x000164000c1e1920 */
.L_x_95:
[----:B------:R-:W-:Y:S05]  /*4550*/  BSYNC B1 ;  /* 0x0000000000017941 */ /* 0x000fea0003800000 */
.L_x_94:
[----:B-----5:R-:W-:Y:S01]  /*4560*/  LOP3.LUT R4, R101, 0xffffe000, RZ, 0xc0, !PT ;  /* 0xffffe00065047812 */ /* 0x020fe200078ec0ff */
[----:B------:R-:W-:Y:S01]  /*4570*/  BSSY B1, `(.L_x_96) ;  /* 0x0000009000017945 */ /* 0x000fe20003800000 */
[----:B------:R-:W-:-:S03]  /*4580*/  ISETP.NE.AND P6, PT, R118, RZ, PT ;  /* 0x000000ff7600720c */ /* 0x000fc60003fc5270 */
[----:B------:R-:W-:-:S04]  /*4590*/  FMUL R4, R4, R89 ;  /* 0x0000005904047220 */ /* 0x000fc80000400000 */
[----:B------:R-:W-:-:S05]  /*45a0*/  FFMA R27, R27, R88, R4 ;  /* 0x000000581b1b7223 */ /* 0x000fca0000000004 */
[----:B------:R-:W-:-:S05]  /*45b0*/  F2FP.TF32.F32.PACK_B R27, R27 ;  /* 0x0000001bff1b723e */ /* 0x000fca00024050ff */
[----:B------:R0:W-:Y:S01]  /*45c0*/  @P4 STG.E desc[UR36][R66.64+0x4], R27 ;  /* 0x0000041b42004986 */ /* 0x0001e2000c101924 */
[----:B------:R-:W-:-:S13]  /*45d0*/  ISETP.GT.AND P4, PT, R3, 0x80, P6 ;  /* 0x000000800300780c */ /* 0x000fda0003784270 */
[----:B0-----:R-:W-:Y:S05]  /*45e0*/  @!P4 BRA `(.L_x_97) ;  /* 0x000000000004c947 */ /* 0x001fea0003800000 */
[----:B------:R0:W5:Y:S02]  /*45f0*/  LDG.E.LTC128B R101, desc[UR36][R60.64+0x20] ;  /* 0x000020243c657981 */ /* 0x000164000c1e1920 */
.L_x_97:
[----:B------:R-:W-:Y:S05]  /*4600*/  BSYNC B1 ;  /* 0x0000000000017941 */ /* 0x000fea0003800000 */
.L_x_96:
[----:B-----5:R-:W-:Y:S01]  /*4610*/  LOP3.LUT R4, R101, 0xffffe000, RZ, 0xc0, !PT ;  /* 0xffffe00065047812 */ /* 0x020fe200078ec0ff */
[----:B------:R-:W-:Y:S01]  /*4620*/  BSSY B1, `(.L_x_98) ;  /* 0x000000b000017945 */ /* 0x000fe20003800000 */
[----:B------:R-:W-:-:S03]  /*4630*/  ISETP.NE.AND P6, PT, R114, RZ, PT ;  /* 0x000000ff7200720c */ /* 0x000fc60003fc5270 */
[----:B--2---:R-:W-:Y:S01]  /*4640*/  FMUL R5, R4, R89 ;  /* 0x0000005904057220 */ /* 0x004fe20000400000 */
[----:B------:R-:W-:-:S03]  /*4650*/  @P4 IMAD.MOV.U32 R4, RZ, RZ, R14 ;  /* 0x000000ffff044224 */ /* 0x000fc600078e000e */
[----:B-1-34-:R-:W-:Y:S01]  /*4660*/  FFMA R7, R28, R88, R5 ;  /* 0x000000581c077223 */ /* 0x01afe20000000005 */
[----:B------:R-:W-:-:S04]  /*4670*/  @P4 IMAD.MOV.U32 R5, RZ, RZ, R15 ;  /* 0x000000ffff054224 */ /* 0x000fc800078e000f */
[----:B------:R-:W-:-:S05]  /*4680*/  F2FP.TF32.F32.PACK_B R7, R7 ;  /* 0x00000007ff07723e */ /* 0x000fca00024050ff */
[----:B------:R1:W-:Y:S01]  /*4690*/  @P4 STG.E desc[UR36][R4.64+0x20], R7 ;  /* 0x0000200704004986 */ /* 0x0003e2000c101924 */
[----:B------:R-:W-:-:S13]  /*46a0*/  ISETP.GT.AND P4, PT, R3, 0x80, P6 ;  /* 0x000000800300780c */ /* 0x000fda0003784270 */
[----:B-1----:R-:W-:Y:S05]  /*46b0*/  @!P4 BRA `(.L_x_99) ;  /* 0x000000000004c947 */ /* 0x002fea0003800000 */
[----:B------:R1:W5:Y:S02]  /*46c0*/  LDG.E.LTC128B R101, desc[UR36][R60.64+0x24] ;  /* 0x000024243c657981 */ /* 0x000364000c1e1920 */
.L_x_99:
[----:B------:R-:W-:Y:S05]  /*46d0*/  BSYNC B1 ;  /* 0x0000000000017941 */ /* 0x000fea0003800000 */
.L_x_98:
[----:B-----5:R-:W-:Y:S01]  /*46e0*/  LOP3.LUT R4, R101, 0xffffe000, RZ, 0xc0, !PT ;  /* 0xffffe00065047812 */ /* 0x020fe200078ec0ff */
[----:B------:R-:W-:Y:S01]  /*46f0*/  @P4 IMAD.MOV.U32 R5, RZ, RZ, R15 ;  /* 0x000000ffff054224 */ /* 0x000fe200078e000f */
[----:B------:R-:W-:Y:S03]  /*4700*/  BSSY B1, `(.L_x_100) ;  /* 0x000000a000017945 */ /* 0x000fe60003800000 */
[----:B------:R-:W-:-:S04]  /*4710*/  FMUL R4, R4, R89 ;  /* 0x0000005904047220 */ /* 0x000fc80000400000 */
[----:B------:R-:W-:Y:S01]  /*4720*/  FFMA R29, R29, R88, R4 ;  /* 0x000000581d1d7223 */ /* 0x000fe20000000004 */
[----:B------:R-:W-:-:S04]  /*4730*/  @P4 IMAD.MOV.U32 R4, RZ, RZ, R14 ;  /* 0x000000ffff044224 */ /* 0x000fc800078e000e */
[----:B------:R-:W-:-:S05]  /*4740*/  F2FP.TF32.F32.PACK_B R29, R29 ;  /* 0x0000001dff1d723e */ /* 0x000fca00024050ff */
[----:B------:R2:W-:Y:S01]  /*4750*/  @P4 STG.E desc[UR36][R4.64+0x24], R29 ;  /* 0x0000241d04004986 */ /* 0x0005e2000c101924 */
[----:B------:R-:W-:-:S04]  /*4760*/  ISETP.NE.AND P4, PT, R118, RZ, PT ;  /* 0x000000ff7600720c */ /* 0x000fc80003f85270 */
[----:B------:R-:W-:-:S13]  /*4770*/  ISETP.GT.AND P4, PT, R3, 0x88, P4 ;  /* 0x000000880300780c */ /* 0x000fda0002784270 */
[----:B--2---:R-:W-:Y:S05]  /*4780*/  @!P4 BRA `(.L_x_101) ;  /* 0x000000000004c947 */ /* 0x004fea0003800000 */
[----:B------:R2:W5:Y:S02]  /*4790*/  LDG.E.LTC128B R101, desc[UR36][R12.64+0x20] ;  /* 0x000020240c657981 */ /* 0x000564000c1e1920 */
.L_x_101:
[----:B------:R-:W-:Y:S05]  /*47a0*/  BSYNC B1 ;  /* 0x0000000000017941 */ /* 0x000fea0003800000 */
.L_x_100:
[----:B-----5:R-:W-:Y:S01]  /*47b0*/  LOP3.LUT R4, R101, 0xffffe000, RZ, 0xc0, !PT ;  /* 0xffffe00065047812 */ /* 0x020fe200078ec0ff */
[----:B------:R-:W-:Y:S04]  /*47c0*/  BSSY B1, `(.L_x_102) ;  /* 0x0000008000017945 */ /* 0x000fe80003800000 */
[----:B------:R-:W-:-:S04]  /*47d0*/  FMUL R5, R4, R89 ;  /* 0x0000005904057220 */ /* 0x000fc80000400000 */
[----:B------:R-:W-:-:S05]  /*47e0*/  FFMA R5, R30, R88, R5 ;  /* 0x000000581e057223 */ /* 0x000fca0000000005 */
[----:B------:R-:W-:-:S05]  /*47f0*/  F2FP.TF32.F32.PACK_B R5, R5 ;  /* 0x00000005ff05723e */ /* 0x000fca00024050ff */
[----:B------:R3:W-:Y:S01]  /*4800*/  @P4 STG.E desc[UR36][R8.64+0x20], R5 ;  /* 0x0000200508004986 */ /* 0x0007e2000c101924 */
[----:B------:R-:W-:-:S13]  /*4810*/  ISETP.GT.AND P4, PT, R3, 0x88, P6 ;  /* 0x000000880300780c */ /* 0x000fda0003784270 */
[----:B---3--:R-:W-:Y:S05]  /*4820*/  @!P4 BRA `(.L_x_103) ;  /* 0x000000000004c947 */ /* 0x008fea0003800000 */
[----:B------:R3:W5:Y:S02]  /*4830*/  LDG.E.LTC128B R101, desc[UR36][R12.64+0x24] ;  /* 0x000024240c657981 */ /* 0x000764000c1e1920 */
.L_x_103:
[----:B------:R-:W-:Y:S05]  /*4840*/  BSYNC B1 ;  /* 0x0000000000017941 */ /* 0x000fea0003800000 */
.L_x_102:
[----:B-----5:R-:W-:Y:S01]  /*4850*/  LOP3.LUT R4, R101, 0xffffe000, RZ, 0xc0, !PT ;  /* 0xffffe00065047812 */ /* 0x020fe200078ec0ff */
[----:B------:R-:W-:Y:S01]  /*4860*/  @P4 IMAD.MOV.U32 R5, RZ, RZ, R9 ;  /* 0x000000ffff054224 */ /* 0x000fe200078e0009 */
[----:B------:R-:W-:Y:S01]  /*4870*/  ISETP.NE.AND P6, PT, R115, RZ, PT ;  /* 0x000000ff7300720c */ /* 0x000fe20003fc5270 */
[----:B------:R-:W-:Y:S02]  /*4880*/  BSSY B1, `(.L_x_104) ;  /* 0x0000009000017945 */ /* 0x000fe40003800000 */
[----:B------:R-:W-:-:S04]  /*4890*/  FMUL R4, R4, R89 ;  /* 0x0000005904047220 */ /* 0x000fc80000400000 */
[----:B------:R-:W-:Y:S01]  /*48a0*/  FFMA R31, R31, R88, R4 ;  /* 0x000000581f1f7223 */ /* 0x000fe20000000004 */
[----:B------:R-:W-:-:S04]  /*48b0*/  @P4 IMAD.MOV.U32 R4, RZ, RZ, R8 ;  /* 0x000000ffff044224 */ /* 0x000fc800078e0008 */
[----:B------:R-:W-:-:S05]  /*48c0*/  F2FP.TF32.F32.PACK_B R31, R31 ;  /* 0x0000001fff1f723e */ /* 0x000fca00024050ff */
[----:B------:R4:W-:Y:S01]  /*48d0*/  @P4 STG.E desc[UR36][R4.64+0x24], R31 ;  /* 0x0000241f04004986 */ /* 0x0009e2000c101924 */
[----:B------:R-:W-:-:S13]  /*48e0*/  ISETP.GT.AND P4, PT, R3, 0x80, P6 ;  /* 0x000000800300780c */ /* 0x000fda0003784270 */
[----:B----4-:R-:W-:Y:S05]  /*48f0*/  @!P4 BRA `(.L_x_105) ;  /* 0x000000000004c947 */ /* 0x010fea0003800000 */
[----:B------:R4:W5:Y:S02]  /*4900*/  LDG.E.LTC128B R101, desc[UR36][R60.64+0x40] ;  /* 0x000040243c657981 */ /* 0x000964000c1e1920 */
.L_x_105:
[----:B------:R-:W-:Y:S05]  /*4910*/  BSYNC B1 ;  /* 0x0000000000017941 */ /* 0x000fea0003800000 */
.L_x_104:
[----:B-----5:R-:W-:Y:S01]  /*4920*/  LOP3.LUT R4, R101, 0xffffe000, RZ, 0xc0, !PT ;  /* 0xffffe00065047812 */ /* 0x020fe200078ec0ff */
[----:B------:R-:W-:Y:S01]  /*4930*/  BSSY B1, `(.L_x_106) ;  /* 0x000000b000017945 */ /* 0x000fe20003800000 */
[----:B------:R-:W-:-:S03]  /*4940*/  ISETP.NE.AND P6, PT, R102, RZ, PT ;  /* 0x000000ff6600720c */ /* 0x000fc60003fc5270 */
[----:B------:R-:W-:Y:S01]  /*4950*/  FMUL R5, R4, R89 ;  /* 0x0000005904057220 */ /* 0x000fe20000400000 */
[----:B------:R-:W-:-:S03]  /*4960*/  @P4 IMAD.MOV.U32 R4, RZ, RZ, R14 ;  /* 0x000000ffff044224 */ /* 0x000fc600078e000e */
[----:B------:R-:W-:Y:S01]  /*4970*/  FFMA R7, R32, R88, R5 ;  /* 0x0000005820077223 */ /* 0x000fe20000000005 */
[----:B------:R-:W-:-:S04]  /*4980*/  @P4 IMAD.MOV.U32 R5, RZ, RZ, R15 ;  /* 0x000000ffff054224 */ /* 0x000fc800078e000f */
[----:B------:R-:W-:-:S05]  /*4990*/  F2FP.TF32.F32.PACK_B R7, R7 ;  /* 0x00000007ff07723e */ /* 0x000fca00024050ff */
[----:B------:R0:W-:Y:S01]  /*49a0*/  @P4 STG.E desc[UR36][R4.64+0x40], R7 ;  /* 0x0000400704004986 */ /* 0x0001e2000c101924 */
[----:B------:R-:W-:-:S13]  /*49b0*/  ISETP.GT.AND P4, PT, R3, 0x80, P6 ;  /* 0x000000800300780c */ /* 0x000fda0003784270 */
[----:B0-----:R-:W-:Y:S05]  /*49c0*/  @!P4 BRA `(.L_x_107) ;  /* 0x000000000004c947 */ /* 0x001fea0003800000 */
[----:B------:R0:W5:Y:S02]  /*49d0*/  LDG.E.LTC128B R101, desc[UR36][R60.64+0x44] ;  /* 0x000044243c657981 */ /* 0x000164000c1e1920 */
.L_x_107:
[----:B------:R-:W-:Y:S05]  /*49e0*/  BSYNC B1 ;  /* 0x0000000000017941 */ /* 0x000fea0003800000 */
.L_x_106:
        /* <DEDUP_REMOVED lines=10> */
[----:B0-----:R-:W-:Y:S05]  /*4a90*/  @!P4 BRA `(.L_x_109) ;  /* 0x000000000004c947 */ /* 0x001fea0003800000 */
[----:B------:R0:W5:Y:S02]  /*4aa0*/  LDG.E.LTC128B R101, desc[UR36][R12.64+0x40] ;  /* 0x000040240c657981 */ /* 0x000164000c1e1920 */
.L_x_109:
[----:B------:R-:W-:Y:S05]  /*4ab0*/  BSYNC B1 ;  /* 0x0000000000017941 */ /* 0x000fea0003800000 */
.L_x_108:
[----:B-----5:R-:W-:Y:S01]  /*4ac0*/  LOP3.LUT R4, R101, 0xffffe000, RZ, 0xc0, !PT ;  /* 0xffffe00065047812 */ /* 0x020fe200078ec0ff */
[----:B------:R-:W-:Y:S04]  /*4ad0*/  BSSY B1, `(.L_x_110) ;  /* 0x000000a000017945 */ /* 0x000fe80003800000 */
        /* <DEDUP_REMOVED lines=9> */
.L_x_111:
[----:B------:R-:W-:Y:S05]  /*4b70*/  BSYNC B1 ;  /* 0x0000000000017941 */ /* 0x000fea0003800000 */
.L_x_110:
        /* <DEDUP_REMOVED lines=10> */
[----:B0-----:R-:W-:Y:S05]  /*4c20*/  @!P4 BRA `(.L_x_113) ;  /* 0x000000000004c947 */ /* 0x001fea0003800000 */
[----:B------:R0:W5:Y:S02]  /*4c30*/  LDG.E.LTC128B R101, desc[UR36][R60.64+0x60] ;  /* 0x000060243c657981 */ /* 0x000164000c1e1920 */
.L_x_113:
[----:B------:R-:W-:Y:S05]  /*4c40*/  BSYNC B1 ;  /* 0x0000000000017941 */ /* 0x000fea0003800000 */
.L_x_112:
        /* <DEDUP_REMOVED lines=12> */
.L_x_115:
[----:B------:R-:W-:Y:S05]  /*4d10*/  BSYNC B1 ;  /* 0x0000000000017941 */ /* 0x000fea0003800000 */
.L_x_114:
        /* <DEDUP_REMOVED lines=12> */
.L_x_117:
[----:B------:R-:W-:Y:S05]  /*4de0*/  BSYNC B1 ;  /* 0x0000000000017941 */ /* 0x000fea0003800000 */
.L_x_116:
        /* <DEDUP_REMOVED lines=11> */
.L_x_119:
[----:B------:R-:W-:Y:S05]  /*4ea0*/  BSYNC B1 ;  /* 0x0000000000017941 */ /* 0x000fea0003800000 */
.L_x_118:
        /* <DEDUP_REMOVED lines=12> */
.L_x_121:
[----:B------:R-:W-:Y:S05]  /*4f70*/  BSYNC B1 ;  /* 0x0000000000017941 */ /* 0x000fea0003800000 */
.L_x_120:
        /* <DEDUP_REMOVED lines=12> */
.L_x_123:
[----:B------:R-:W-:Y:S05]  /*5040*/  BSYNC B1 ;  /* 0x0000000000017941 */ /* 0x000fea0003800000 */
.L_x_122:
        /* <DEDUP_REMOVED lines=12> */
.L_x_125:
[----:B------:R-:W-:Y:S05]  /*5110*/  BSYNC B1 ;  /* 0x0000000000017941 */ /* 0x000fea0003800000 */
.L_x_124:
        /* <DEDUP_REMOVED lines=11> */
.L_x_127:
[----:B------:R-:W-:Y:S05]  /*51d0*/  BSYNC B1 ;  /* 0x0000000000017941 */ /* 0x000fea0003800000 */
.L_x_126:
        /* <DEDUP_REMOVED lines=12> */
.L_x_129:
[----:B------:R-:W-:Y:S05]  /*52a0*/  BSYNC B1 ;  /* 0x0000000000017941 */ /* 0x000fea0003800000 */
.L_x_128:
        /* <DEDUP_REMOVED lines=11> */
.L_x_131:
[----:B------:R-:W-:Y:S05]  /*5360*/  BSYNC B1 ;  /* 0x0000000000017941 */ /* 0x000fea0003800000 */
.L_x_130:
        /* <DEDUP_REMOVED lines=11> */
.L_x_133:
[----:B------:R-:W-:Y:S05]  /*5420*/  BSYNC B1 ;  /* 0x0000000000017941 */ /* 0x000fea0003800000 */
.L_x_132:
[----:B-----5:R-:W-:Y:S01]  /*5430*/  LOP3.LUT R4, R101, 0xffffe000, RZ, 0xc0, !PT ;  /* 0xffffe00065047812 */ /* 0x020fe200078ec0ff */
[----:B------:R-:W-:Y:S01]  /*5440*/  BSSY B1, `(.L_x_134) ;  /* 0x000000a000017945 */ /* 0x000fe20003800000 */
[----:B------:R-:W-:-:S03]  /*5450*/  ISETP.GT.AND P5, PT, R3, 0x88, P5 ;  /* 0x000000880300780c */ /* 0x000fc60002fa4270 */
[----:B------:R-:W-:Y:S01]  /*5460*/  FMUL R5, R4, R89 ;  /* 0x0000005904057220 */ /* 0x000fe20000400000 */
[----:B------:R-:W-:-:S03]  /*5470*/  @P4 IMAD.MOV.U32 R4, RZ, RZ, R8 ;  /* 0x000000ffff044224 */ /* 0x000fc600078e0008 */
[----:B------:R-:W-:Y:S01]  /*5480*/  FFMA R7, R46, R88, R5 ;  /* 0x000000582e077223 */ /* 0x000fe20000000005 */
[----:B------:R-:W-:-:S04]  /*5490*/  @P4 IMAD.MOV.U32 R5, RZ, RZ, R9 ;  /* 0x000000ffff054224 */ /* 0x000fc800078e0009 */
[----:B------:R-:W-:-:S05]  /*54a0*/  F2FP.TF32.F32.PACK_B R7, R7 ;  /* 0x00000007ff07723e */ /* 0x000fca00024050ff */
[----:B------:R0:W-:Y:S01]  /*54b0*/  @P4 STG.E desc[UR36][R4.64+0xa0], R7 ;  /* 0x0000a00704004986 */ /* 0x0001e2000c101924 */
[----:B------:R-:W-:Y:S05]  /*54c0*/  @!P5 BRA `(.L_x_135) ;  /* 0x000000000004d947 */ /* 0x000fea0003800000 */
[----:B------:R0:W5:Y:S02]  /*54d0*/  LDG.E.LTC128B R101, desc[UR36][R12.64+0xa4] ;  /* 0x0000a4240c657981 */ /* 0x000164000c1e1920 */
.L_x_135:
[----:B------:R-:W-:Y:S05]  /*54e0*/  BSYNC B1 ;  /* 0x0000000000017941 */ /* 0x000fea0003800000 */
.L_x_134:
[----:B0----5:R-:W-:Y:S01]  /*54f0*/  LOP3.LUT R4, R101, 0xffffe000, RZ, 0xc0, !PT ;  /* 0xffffe00065047812 */ /* 0x021fe200078ec0ff */
        /* <DEDUP_REMOVED lines=10> */
.L_x_137:
[----:B------:R-:W-:Y:S05]  /*55a0*/  BSYNC B1 ;  /* 0x0000000000017941 */ /* 0x000fea0003800000 */
.L_x_136:
[----:B0----5:R-:W-:Y:S01]  /*55b0*/  LOP3.LUT R4, R101, 0xffffe000, RZ, 0xc0, !PT ;  /* 0xffffe00065047812 */ /* 0x021fe200078ec0ff */
        /* <DEDUP_REMOVED lines=10> */
.L_x_139:
[----:B------:R-:W-:Y:S05]  /*5660*/  BSYNC B1 ;  /* 0x0000000000017941 */ /* 0x000fea0003800000 */
.L_x_138:
        /* <DEDUP_REMOVED lines=11> */
.L_x_141:
[----:B------:R-:W-:Y:S05]  /*5720*/  BSYNC B1 ;  /* 0x0000000000017941 */ /* 0x000fea0003800000 */
.L_x_140:
        /* <DEDUP_REMOVED lines=11> */
.L_x_143:
[----:B------:R-:W-:Y:S05]  /*57e0*/  BSYNC B1 ;  /* 0x0000000000017941 */ /* 0x000fea0003800000 */
.L_x_142:
        /* <DEDUP_REMOVED lines=11> */
.L_x_145:
[----:B------:R-:W-:Y:S05]  /*58a0*/  BSYNC B1 ;  /* 0x0000000000017941 */ /* 0x000fea0003800000 */
.L_x_144:
        /* <DEDUP_REMOVED lines=11> */
.L_x_147:
[----:B------:R-:W-:Y:S05]  /*5960*/  BSYNC B1 ;  /* 0x0000000000017941 */ /* 0x000fea0003800000 */
.L_x_146:
[----:B0----5:R-:W-:Y:S01]  /*5970*/  LOP3.LUT R4, R101, 0xffffe000, RZ, 0xc0, !PT ;  /* 0xffffe00065047812 */ /* 0x021fe200078ec0ff */
        /* <DEDUP_REMOVED lines=8> */
.L_x_149:
[----:B------:R-:W-:Y:S05]  /*5a00*/  BSYNC B1 ;  /* 0x0000000000017941 */ /* 0x000fea0003800000 */
.L_x_148:
        /* <DEDUP_REMOVED lines=11> */
.L_x_151:
[----:B------:R-:W-:Y:S05]  /*5ac0*/  BSYNC B1 ;  /* 0x0000000000017941 */ /* 0x000fea0003800000 */
.L_x_150:
[----:B------:R-:W-:Y:S05]  /*5ad0*/  @!P0 BRA `(.L_x_152) ;  /* 0x00000014008c8947 */ /* 0x000fea0003800000 */
[----:B0----5:R-:W-:-:S05]  /*5ae0*/  LOP3.LUT R4, R101, 0xffffe000, RZ, 0xc0, !PT ;  /* 0xffffe00065047812 */ /* 0x021fca00078ec0ff */
[----:B------:R-:W-:-:S04]  /*5af0*/  FMUL R4, R4, R89 ;  /* 0x0000005904047220 */ /* 0x000fc80000400000 */
[----:B------:R-:W-:-:S05]  /*5b00*/  FFMA R55, R55, R88, R4 ;  /* 0x0000005837377223 */ /* 0x000fca0000000004 */
[----:B------:R-:W-:-:S05]  /*5b10*/  F2FP.TF32.F32.PACK_B R55, R55 ;  /* 0x00000037ff37723e */ /* 0x000fca00024050ff */
[----:B------:R0:W-:Y:S01]  /*5b20*/  STG.E desc[UR36][R8.64+0xe4], R55 ;  /* 0x0000e43708007986 */ /* 0x0001e2000c101924 */
[----:B------:R-:W-:Y:S05]  /*5b30*/  BRA `(.L_x_152) ;  /* 0x0000001400747947 */ /* 0x000fea0003800000 */
.L_x_29:
[----:B------:R-:W-:Y:S01]  /*5b40*/  ULDC.64 UR4, c[0x0][0x5c0] ;  /* 0x0001700000047ab9 */ /* 0x000fe20000000a00 */
[-C--:B------:R-:W-:Y:S01]  /*5b50*/  FMUL R5, R56, R88.reuse ;  /* 0x0000005838057220 */ /* 0x080fe20000400000 */
[----:B------:R-:W-:Y:S01]  /*5b60*/  ISETP.GT.AND P4, PT, R4, 0x1, PT ;  /* 0x000000010400780c */ /* 0x000fe20003f84270 */
[-C--:B------:R-:W-:Y:S01]  /*5b70*/  FMUL R57, R57, R88.reuse ;  /* 0x0000005839397220 */ /* 0x080fe20000400000 */
[----:B------:R-:W-:Y:S01]  /*5b80*/  LEA R8, P2, R112, UR4, 0x2 ;  /* 0x0000000470087c11 */ /* 0x000fe2000f8410ff */
[----:B------:R-:W-:Y:S01]  /*5b90*/  IMAD.SHL.U32 R15, R90, 0x4, RZ ;  /* 0x000000045a0f7824 */ /* 0x000fe200078e00ff */
[----:B------:R-:W-:Y:S01]  /*5ba0*/  ISETP.GT.AND P1, PT, R3, RZ, P4 ;  /* 0x000000ff0300720c */ /* 0x000fe20002724270 */
[----:B------:R-:W-:Y:S01]  /*5bb0*/  IMAD.SHL.U32 R101, R91, 0x4, RZ ;  /* 0x000000045b657824 */ /* 0x000fe200078e00ff */
[----:B------:R-:W-:Y:S01]  /*5bc0*/  LEA.HI.X R9, R112, UR5, R21, 0x2, P2 ;  /* 0x0000000570097c11 */ /* 0x000fe200090f1415 */
[-C--:B------:R-:W-:Y:S01]  /*5bd0*/  FMUL R59, R59, R88.reuse ;  /* 0x000000583b3b7220 */ /* 0x080fe20000400000 */
[----:B------:R-:W-:Y:S01]  /*5be0*/  F2FP.TF32.F32.PACK_B R5, R5 ;  /* 0x00000005ff05723e */ /* 0x000fe200024050ff */
[-C--:B------:R-:W-:Y:S01]  /*5bf0*/  FMUL R13, R58, R88.reuse ;  /* 0x000000583a0d7220 */ /* 0x080fe20000400000 */
[----:B------:R-:W-:Y:S01]  /*5c00*/  F2FP.TF32.F32.PACK_B R57, R57 ;  /* 0x00000039ff39723e */ /* 0x000fe200024050ff */
[-C--:B------:R-:W-:Y:S01]  /*5c10*/  FMUL R61, R61, R88.reuse ;  /* 0x000000583d3d7220 */ /* 0x080fe20000400000 */
[----:B------:R-:W-:Y:S01]  /*5c20*/  SHF.L.U64.HI R7, R90, 0x2, R93 ;  /* 0x000000025a077819 */ /* 0x000fe2000001025d */
[----:B------:R0:W-:Y:S01]  /*5c30*/  @P0 STG.E desc[UR36][R8.64], R5 ;  /* 0x0000000508000986 */ /* 0x0001e2000c101924 */
[----:B------:R-:W-:Y:S01]  /*5c40*/  ISETP.GT.AND P0, PT, R3, 0x8, P4 ;  /* 0x000000080300780c */ /* 0x000fe20002704270 */
[----:B------:R-:W-:Y:S01]  /*5c50*/  FMUL R63, R63, R88 ;  /* 0x000000583f3f7220 */ /* 0x000fe20000400000 */
[----:B------:R-:W-:Y:S01]  /*5c60*/  IADD3 R10, P2, R15, R8, RZ ;  /* 0x000000080f0a7210 */ /* 0x000fe20007f5e0ff */
[----:B------:R-:W-:Y:S01]  /*5c70*/  @P1 STG.E desc[UR36][R8.64+0x4], R57 ;  /* 0x0000043908001986 */ /* 0x000fe2000c101924 */
[----:B------:R-:W-:Y:S01]  /*5c80*/  SHF.L.U64.HI R19, R91, 0x2, R92 ;  /* 0x000000025b137819 */ /* 0x000fe2000001025c */
[----:B------:R-:W-:Y:S01]  /*5c90*/  FMUL R65, R65, R88 ;  /* 0x0000005841417220 */ /* 0x000fe20000400000 */
[----:B------:R-:W-:Y:S01]  /*5ca0*/  F2FP.TF32.F32.PACK_B R59, R59 ;  /* 0x0000003bff3b723e */ /* 0x000fe200024050ff */
[----:B------:R-:W-:Y:S01]  /*5cb0*/  IMAD.X R11, R7, 0x1, R9, P2 ;  /* 0x00000001070b7824 */ /* 0x000fe200010e0609 */
[----:B------:R-:W-:Y:S01]  /*5cc0*/  IADD3 R6, P1, P2, R101, R8, R15 ;  /* 0x0000000865067210 */ /* 0x000fe20007a3e00f */
[-C--:B------:R-:W-:Y:S01]  /*5cd0*/  FMUL R67, R67, R88.reuse ;  /* 0x0000005843437220 */ /* 0x080fe20000400000 */
[----:B------:R-:W-:Y:S01]  /*5ce0*/  ISETP.GT.AND P5, PT, R4, 0x8, PT ;  /* 0x000000080400780c */ /* 0x000fe20003fa4270 */
[-C--:B0-----:R-:W-:Y:S01]  /*5cf0*/  FMUL R5, R60, R88.reuse ;  /* 0x000000583c057220 */ /* 0x081fe20000400000 */
[C---:B------:R-:W-:Y:S01]  /*5d00*/  ISETP.GT.AND P4, PT, R4.reuse, 0x9, PT ;  /* 0x000000090400780c */ /* 0x040fe20003f84270 */
[----:B------:R-:W-:Y:S01]  /*5d10*/  @P0 STG.E desc[UR36][R10.64+0x4], R59 ;  /* 0x0000043b0a000986 */ /* 0x000fe2000c101924 */
[----:B------:R-:W-:Y:S01]  /*5d20*/  ISETP.GT.AND P3, PT, R3, 0x8, P6 ;  /* 0x000000080300780c */ /* 0x000fe20003764270 */
[-C--:B------:R-:W-:Y:S01]  /*5d30*/  FMUL R69, R69, R88.reuse ;  /* 0x0000005845457220 */ /* 0x080fe20000400000 */
[----:B------:R-:W-:Y:S01]  /*5d40*/  IADD3.X R7, R19, R9, R7, P1, P2 ;  /* 0x0000000913077210 */ /* 0x000fe20000fe4407 */
[-C--:B------:R-:W-:Y:S01]  /*5d50*/  FMUL R71, R71, R88.reuse ;  /* 0x0000005847477220 */ /* 0x080fe20000400000 */
[----:B------:R-:W-:Y:S01]  /*5d60*/  ISETP.GT.AND P1, PT, R3, RZ, P5 ;  /* 0x000000ff0300720c */ /* 0x000fe20002f24270 */
[-C--:B------:R-:W-:Y:S01]  /*5d70*/  FMUL R73, R73, R88.reuse ;  /* 0x0000005849497220 */ /* 0x080fe20000400000 */
[----:B------:R-:W-:Y:S01]  /*5d80*/  ISETP.GT.AND P0, PT, R3, RZ, P4 ;  /* 0x000000ff0300720c */ /* 0x000fe20002704270 */
[-C--:B------:R-:W-:Y:S01]  /*5d90*/  FMUL R75, R75, R88.reuse ;  /* 0x000000584b4b7220 */ /* 0x080fe20000400000 */
[----:B------:R-:W-:Y:S01]  /*5da0*/  F2FP.TF32.F32.PACK_B R13, R13 ;  /* 0x0000000dff0d723e */ /* 0x000fe200024050ff */
[-C--:B------:R-:W-:Y:S01]  /*5db0*/  FMUL R77, R77, R88.reuse ;  /* 0x000000584d4d7220 */ /* 0x080fe20000400000 */
[----:B------:R-:W-:Y:S01]  /*5dc0*/  F2FP.TF32.F32.PACK_B R5, R5 ;  /* 0x00000005ff05723e */ /* 0x000fe200024050ff */
[-C--:B------:R-:W-:Y:S01]  /*5dd0*/  FMUL R79, R79, R88.reuse ;  /* 0x000000584f4f7220 */ /* 0x080fe20000400000 */
[----:B------:R-:W-:Y:S01]  /*5de0*/  F2FP.TF32.F32.PACK_B R61, R61 ;  /* 0x0000003dff3d723e */ /* 0x000fe200024050ff */
[----:B------:R0:W-:Y:S01]  /*5df0*/  @P3 STG.E desc[UR36][R10.64], R13 ;  /* 0x0000000d0a003986 */ /* 0x0001e2000c101924 */
[----:B------:R-:W-:Y:S01]  /*5e00*/  F2FP.TF32.F32.PACK_B R63, R63 ;  /* 0x0000003fff3f723e */ /* 0x000fe200024050ff */
[-C--:B------:R-:W-:Y:S01]  /*5e10*/  FMUL R81, R81, R88.reuse ;  /* 0x0000005851517220 */ /* 0x080fe20000400000 */
[C---:B------:R-:W-:Y:S01]  /*5e20*/  ISETP.GT.AND P3, PT, R4.reuse, 0x10, PT ;  /* 0x000000100400780c */ /* 0x040fe20003f64270 */
[----:B------:R1:W-:Y:S01]  /*5e30*/  @P1 STG.E desc[UR36][R8.64+0x20], R5 ;  /* 0x0000200508001986 */ /* 0x0003e2000c101924 */
[----:B------:R-:W-:Y:S01]  /*5e40*/  ISETP.GT.AND P1, PT, R3, 0x8, P5 ;  /* 0x000000080300780c */ /* 0x000fe20002f24270 */
[-C--:B------:R-:W-:Y:S01]  /*5e50*/  FMUL R83, R83, R88.reuse ;  /* 0x0000005853537220 */ /* 0x080fe20000400000 */
[----:B------:R-:W-:Y:S01]  /*5e60*/  ISETP.GT.AND P2, PT, R4, 0x11, PT ;  /* 0x000000110400780c */ /* 0x000fe20003f44270 */
[----:B------:R-:W-:Y:S01]  /*5e70*/  @P0 STG.E desc[UR36][R8.64+0x24], R61 ;  /* 0x0000243d08000986 */ /* 0x000fe2000c101924 */
[----:B------:R-:W-:Y:S01]  /*5e80*/  ISETP.GT.AND P0, PT, R3, 0x8, P4 ;  /* 0x000000080300780c */ /* 0x000fe20002704270 */
[-C--:B------:R-:W-:Y:S01]  /*5e90*/  FMUL R85, R85, R88.reuse ;  /* 0x0000005855557220 */ /* 0x080fe20000400000 */
[----:B------:R-:W-:Y:S01]  /*5ea0*/  F2FP.TF32.F32.PACK_B R65, R65 ;  /* 0x00000041ff41723e */ /* 0x000fe200024050ff */
[-C--:B0-----:R-:W-:Y:S01]  /*5eb0*/  FMUL R13, R62, R88.reuse ;  /* 0x000000583e0d7220 */ /* 0x081fe20000400000 */
[----:B------:R-:W-:Y:S01]  /*5ec0*/  F2FP.TF32.F32.PACK_B R67, R67 ;  /* 0x00000043ff43723e */ /* 0x000fe200024050ff */
[-C--:B------:R-:W-:Y:S01]  /*5ed0*/  FMUL R87, R87, R88.reuse ;  /* 0x0000005857577220 */ /* 0x080fe20000400000 */
[----:B------:R-:W-:Y:S01]  /*5ee0*/  F2FP.TF32.F32.PACK_B R69, R69 ;  /* 0x00000045ff45723e */ /* 0x000fe200024050ff */
[-C--:B-1----:R-:W-:Y:S01]  /*5ef0*/  FMUL R5, R64, R88.reuse ;  /* 0x0000005840057220 */ /* 0x082fe20000400000 */
[----:B------:R-:W-:Y:S01]  /*5f00*/  F2FP.TF32.F32.PACK_B R13, R13 ;  /* 0x0000000dff0d723e */ /* 0x000fe200024050ff */
[-C--:B------:R-:W-:Y:S01]  /*5f10*/  FMUL R25, R25, R88.reuse ;  /* 0x0000005819197220 */ /* 0x080fe20000400000 */
[----:B------:R-:W-:Y:S01]  /*5f20*/  F2FP.TF32.F32.PACK_B R71, R71 ;  /* 0x00000047ff47723e */ /* 0x000fe200024050ff */
[-C--:B------:R-:W-:Y:S01]  /*5f30*/  FMUL R27, R27, R88.reuse ;  /* 0x000000581b1b7220 */ /* 0x080fe20000400000 */
[----:B------:R-:W-:Y:S01]  /*5f40*/  F2FP.TF32.F32.PACK_B R5, R5 ;  /* 0x00000005ff05723e */ /* 0x000fe200024050ff */
[----:B------:R-:W-:Y:S01]  /*5f50*/  @P0 STG.E desc[UR36][R10.64+0x24], R63 ;  /* 0x0000243f0a000986 */ /* 0x000fe2000c101924 */
[----:B------:R-:W-:Y:S01]  /*5f60*/  ISETP.GT.AND P0, PT, R3, RZ, P3 ;  /* 0x000000ff0300720c */ /* 0x000fe20001f04270 */
[-C--:B------:R-:W-:Y:S01]  /*5f70*/  FMUL R29, R29, R88.reuse ;  /* 0x000000581d1d7220 */ /* 0x080fe20000400000 */
[----:B------:R-:W-:Y:S01]  /*5f80*/  F2FP.TF32.F32.PACK_B R73, R73 ;  /* 0x00000049ff49723e */ /* 0x000fe200024050ff */
[----:B------:R0:W-:Y:S01]  /*5f90*/  @P1 STG.E desc[UR36][R10.64+0x20], R13 ;  /* 0x0000200d0a001986 */ /* 0x0001e2000c101924 */
[C---:B------:R-:W-:Y:S01]  /*5fa0*/  ISETP.GT.AND P1, PT, R4.reuse, 0x19, PT ;  /* 0x000000190400780c */ /* 0x040fe20003f24270 */
[-C--:B------:R-:W-:Y:S01]  /*5fb0*/  FMUL R31, R31, R88.reuse ;  /* 0x000000581f1f7220 */ /* 0x080fe20000400000 */
[----:B------:R-:W-:Y:S01]  /*5fc0*/  F2FP.TF32.F32.PACK_B R75, R75 ;  /* 0x0000004bff4b723e */ /* 0x000fe200024050ff */
[-C--:B------:R-:W-:Y:S01]  /*5fd0*/  FMUL R33, R33, R88.reuse ;  /* 0x0000005821217220 */ /* 0x080fe20000400000 */
[C---:B------:R-:W-:Y:S01]  /*5fe0*/  ISETP.GT.AND P5, PT, R4.reuse, 0x28, PT ;  /* 0x000000280400780c */ /* 0x040fe20003fa4270 */
[-C--:B------:R-:W-:Y:S01]  /*5ff0*/  FMUL R35, R35, R88.reuse ;  /* 0x0000005823237220 */ /* 0x080fe20000400000 */
[----:B------:R-:W-:Y:S01]  /*6000*/  ISETP.GT.AND P4, PT, R4, 0x29, PT ;  /* 0x000000290400780c */ /* 0x000fe20003f84270 */
[-C--:B------:R-:W-:Y:S01]  /*6010*/  FMUL R37, R37, R88.reuse ;  /* 0x0000005825257220 */ /* 0x080fe20000400000 */
[----:B------:R-:W-:Y:S01]  /*6020*/  F2FP.TF32.F32.PACK_B R77, R77 ;  /* 0x0000004dff4d723e */ /* 0x000fe200024050ff */
[----:B------:R1:W-:Y:S01]  /*6030*/  @P0 STG.E desc[UR36][R8.64+0x40], R5 ;  /* 0x0000400508000986 */ /* 0x0003e2000c101924 */
[----:B------:R-:W-:Y:S01]  /*6040*/  ISETP.GT.AND P0, PT, R3, RZ, P2 ;  /* 0x000000ff0300720c */ /* 0x000fe20001704270 */
[-C--:B0-----:R-:W-:Y:S01]  /*6050*/  FMUL R13, R66, R88.reuse ;  /* 0x00000058420d7220 */ /* 0x081fe20000400000 */
[----:B------:R-:W-:Y:S01]  /*6060*/  F2FP.TF32.F32.PACK_B R79, R79 ;  /* 0x0000004fff4f723e */ /* 0x000fe200024050ff */
[-C--:B------:R-:W-:Y:S01]  /*6070*/  FMUL R39, R39, R88.reuse ;  /* 0x0000005827277220 */ /* 0x080fe20000400000 */
[----:B------:R-:W-:Y:S01]  /*6080*/  F2FP.TF32.F32.PACK_B R81, R81 ;  /* 0x00000051ff51723e */ /* 0x000fe200024050ff */
[-C--:B------:R-:W-:Y:S01]  /*6090*/  FMUL R41, R41, R88.reuse ;  /* 0x0000005829297220 */ /* 0x080fe20000400000 */
[----:B------:R-:W-:Y:S01]  /*60a0*/  F2FP.TF32.F32.PACK_B R13, R13 ;  /* 0x0000000dff0d723e */ /* 0x000fe200024050ff */
[-C--:B------:R-:W-:Y:S01]  /*60b0*/  FMUL R43, R43, R88.reuse ;  /* 0x000000582b2b7220 */ /* 0x080fe20000400000 */
[----:B------:R-:W-:Y:S01]  /*60c0*/  F2FP.TF32.F32.PACK_B R83, R83 ;  /* 0x00000053ff53723e */ /* 0x000fe200024050ff */
[-C--:B------:R-:W-:Y:S01]  /*60d0*/  FMUL R45, R45, R88.reuse ;  /* 0x000000582d2d7220 */ /* 0x080fe20000400000 */
[----:B------:R-:W-:Y:S01]  /*60e0*/  P2R R57, PR, RZ, 0x20 ;  /* 0x00000020ff397803 */ /* 0x000fe20000000000 */
[-C--:B-1----:R-:W-:Y:S01]  /*60f0*/  FMUL R5, R68, R88.reuse ;  /* 0x0000005844057220 */ /* 0x082fe20000400000 */
[----:B------:R-:W-:Y:S01]  /*6100*/  P2R R56, PR, RZ, 0x10 ;  /* 0x00000010ff387803 */ /* 0x000fe20000000000 */
[----:B------:R-:W-:Y:S01]  /*6110*/  @P0 STG.E desc[UR36][R8.64+0x44], R65 ;  /* 0x0000444108000986 */ /* 0x000fe2000c101924 */
[----:B------:R-:W-:Y:S01]  /*6120*/  ISETP.GT.AND P0, PT, R3, 0x8, P3 ;  /* 0x000000080300780c */ /* 0x000fe20001f04270 */
[-C--:B------:R-:W-:Y:S01]  /*6130*/  FMUL R47, R47, R88.reuse ;  /* 0x000000582f2f7220 */ /* 0x080fe20000400000 */
[----:B------:R-:W-:Y:S01]  /*6140*/  F2FP.TF32.F32.PACK_B R5, R5 ;  /* 0x00000005ff05723e */ /* 0x000fe200024050ff */
[-C--:B------:R-:W-:Y:S01]  /*6150*/  FMUL R49, R49, R88.reuse ;  /* 0x0000005831317220 */ /* 0x080fe20000400000 */
[----:B------:R-:W-:Y:S01]  /*6160*/  ISETP.GT.AND P3, PT, R4, 0x30, PT ;  /* 0x000000300400780c */ /* 0x000fe20003f64270 */
[-C--:B------:R-:W-:Y:S01]  /*6170*/  FMUL R51, R51, R88.reuse ;  /* 0x0000005833337220 */ /* 0x080fe20000400000 */
[----:B------:R-:W-:Y:S01]  /*6180*/  F2FP.TF32.F32.PACK_B R85, R85 ;  /* 0x00000055ff55723e */ /* 0x000fe200024050ff */
[-C--:B------:R-:W-:Y:S01]  /*6190*/  FMUL R53, R53, R88.reuse ;  /* 0x0000005835357220 */ /* 0x080fe20000400000 */
[----:B------:R-:W-:Y:S01]  /*61a0*/  F2FP.TF32.F32.PACK_B R87, R87 ;  /* 0x00000057ff57723e */ /* 0x000fe200024050ff */
[----:B------:R-:W-:Y:S01]  /*61b0*/  FMUL R55, R55, R88 ;  /* 0x0000005837377220 */ /* 0x000fe20000400000 */
[----:B------:R-:W-:-:S02]  /*61c0*/  F2FP.TF32.F32.PACK_B R25, R25 ;  /* 0x00000019ff19723e */ /* 0x000fc400024050ff */
[----:B------:R-:W-:Y:S01]  /*61d0*/  F2FP.TF32.F32.PACK_B R27, R27 ;  /* 0x0000001bff1b723e */ /* 0x000fe200024050ff */
[----:B------:R0:W-:Y:S01]  /*61e0*/  @P0 STG.E desc[UR36][R10.64+0x40], R13 ;  /* 0x0000400d0a000986 */ /* 0x0001e2000c101924 */
[----:B------:R-:W-:Y:S02]  /*61f0*/  ISETP.GT.AND P0, PT, R3, 0x8, P2 ;  /* 0x000000080300780c */ /* 0x000fe40001704270 */
[----:B------:R-:W-:Y:S02]  /*6200*/  ISETP.GT.AND P2, PT, R4, 0x18, PT ;  /* 0x000000180400780c */ /* 0x000fe40003f44270 */
[----:B------:R-:W-:Y:S02]  /*6210*/  F2FP.TF32.F32.PACK_B R29, R29 ;  /* 0x0000001dff1d723e */ /* 0x000fe400024050ff */
[----:B------:R-:W-:Y:S02]  /*6220*/  F2FP.TF32.F32.PACK_B R31, R31 ;  /* 0x0000001fff1f723e */ /* 0x000fe400024050ff */
[----:B------:R-:W-:-:S02]  /*6230*/  F2FP.TF32.F32.PACK_B R33, R33 ;  /* 0x00000021ff21723e */ /* 0x000fc400024050ff */
[----:B------:R-:W-:Y:S01]  /*6240*/  F2FP.TF32.F32.PACK_B R35, R35 ;  /* 0x00000023ff23723e */ /* 0x000fe200024050ff */
[----:B0-----:R-:W-:Y:S01]  /*6250*/  FMUL R13, R70, R88 ;  /* 0x00000058460d7220 */ /* 0x001fe20000400000 */
[----:B------:R-:W-:Y:S01]  /*6260*/  F2FP.TF32.F32.PACK_B R37, R37 ;  /* 0x00000025ff25723e */ /* 0x000fe200024050ff */
[----:B------:R-:W-:Y:S01]  /*6270*/  @P0 STG.E desc[UR36][R10.64+0x44], R67 ;  /* 0x000044430a000986 */ /* 0x000fe2000c101924 */
[----:B------:R-:W-:Y:S02]  /*6280*/  ISETP.GT.AND P0, PT, R3, RZ, P2 ;  /* 0x000000ff0300720c */ /* 0x000fe40001704270 */
[----:B------:R-:W-:Y:S02]  /*6290*/  F2FP.TF32.F32.PACK_B R13, R13 ;  /* 0x0000000dff0d723e */ /* 0x000fe400024050ff */
[----:B------:R-:W-:Y:S02]  /*62a0*/  F2FP.TF32.F32.PACK_B R39, R39 ;  /* 0x00000027ff27723e */ /* 0x000fe400024050ff */
[----:B------:R-:W-:-:S02]  /*62b0*/  F2FP.TF32.F32.PACK_B R41, R41 ;  /* 0x00000029ff29723e */ /* 0x000fc400024050ff */
[----:B------:R-:W-:Y:S02]  /*62c0*/  F2FP.TF32.F32.PACK_B R43, R43 ;  /* 0x0000002bff2b723e */ /* 0x000fe400024050ff */
[----:B------:R-:W-:Y:S02]  /*62d0*/  F2FP.TF32.F32.PACK_B R45, R45 ;  /* 0x0000002dff2d723e */ /* 0x000fe400024050ff */
[----:B------:R-:W-:Y:S01]  /*62e0*/  F2FP.TF32.F32.PACK_B R47, R47 ;  /* 0x0000002fff2f723e */ /* 0x000fe200024050ff */
[----:B------:R0:W-:Y:S01]  /*62f0*/  @P0 STG.E desc[UR36][R8.64+0x60], R5 ;  /* 0x0000600508000986 */ /* 0x0001e2000c101924 */
[----:B------:R-:W-:Y:S02]  /*6300*/  ISETP.GT.AND P0, PT, R3, RZ, P1 ;  /* 0x000000ff0300720c */ /* 0x000fe40000f04270 */
[----:B------:R-:W-:Y:S02]  /*6310*/  F2FP.TF32.F32.PACK_B R49, R49 ;  /* 0x00000031ff31723e */ /* 0x000fe400024050ff */
[----:B------:R-:W-:-:S02]  /*6320*/  F2FP.TF32.F32.PACK_B R51, R51 ;  /* 0x00000033ff33723e */ /* 0x000fc400024050ff */
[----:B------:R-:W-:Y:S02]  /*6330*/  F2FP.TF32.F32.PACK_B R53, R53 ;  /* 0x00000035ff35723e */ /* 0x000fe400024050ff */
[----:B------:R-:W-:Y:S01]  /*6340*/  F2FP.TF32.F32.PACK_B R55, R55 ;  /* 0x00000037ff37723e */ /* 0x000fe200024050ff */
[----:B0-----:R-:W-:-:S04]  /*6350*/  FMUL R5, R72, R88 ;  /* 0x0000005848057220 */ /* 0x001fc80000400000 */
[----:B------:R-:W-:Y:S01]  /*6360*/  @P0 STG.E desc[UR36][R8.64+0x64], R69 ;  /* 0x0000644508000986 */ /* 0x000fe2000c101924 */
[----:B------:R-:W-:Y:S02]  /*6370*/  ISETP.GT.AND P0, PT, R3, 0x8, P2 ;  /* 0x000000080300780c */ /* 0x000fe40001704270 */
[----:B------:R-:W-:Y:S02]  /*6380*/  ISETP.GT.AND P2, PT, R4, 0x20, PT ;  /* 0x000000200400780c */ /* 0x000fe40003f44270 */
[----:B------:R-:W-:-:S09]  /*6390*/  F2FP.TF32.F32.PACK_B R5, R5 ;  /* 0x00000005ff05723e */ /* 0x000fd200024050ff */
[----:B------:R0:W-:Y:S01]  /*63a0*/  @P0 STG.E desc[UR36][R10.64+0x60], R13 ;  /* 0x0000600d0a000986 */ /* 0x0001e2000c101924 */
[----:B------:R-:W-:Y:S02]  /*63b0*/  ISETP.GT.AND P0, PT, R3, 0x8, P1 ;  /* 0x000000080300780c */ /* 0x000fe40000f04270 */
[----:B------:R-:W-:Y:S01]  /*63c0*/  ISETP.GT.AND P1, PT, R4, 0x21, PT ;  /* 0x000000210400780c */ /* 0x000fe20003f24270 */
[----:B0-----:R-:W-:-:S10]  /*63d0*/  FMUL R13, R74, R88 ;  /* 0x000000584a0d7220 */ /* 0x001fd40000400000 */
[----:B------:R-:W-:Y:S01]  /*63e0*/  @P0 STG.E desc[UR36][R10.64+0x64], R71 ;  /* 0x000064470a000986 */ /* 0x000fe2000c101924 */
[----:B------:R-:W-:Y:S02]  /*63f0*/  ISETP.GT.AND P0, PT, R3, RZ, P2 ;  /* 0x000000ff0300720c */ /* 0x000fe40001704270 */
[----:B------:R-:W-:-:S11]  /*6400*/  F2FP.TF32.F32.PACK_B R13, R13 ;  /* 0x0000000dff0d723e */ /* 0x000fd600024050ff */
[----:B------:R0:W-:Y:S01]  /*6410*/  @P0 STG.E desc[UR36][R8.64+0x80], R5 ;  /* 0x0000800508000986 */ /* 0x0001e2000c101924 */
[----:B------:R-:W-:Y:S01]  /*6420*/  ISETP.GT.AND P0, PT, R3, RZ, P1 ;  /* 0x000000ff0300720c */ /* 0x000fe20000f04270 */
[----:B0-----:R-:W-:-:S12]  /*6430*/  FMUL R5, R76, R88 ;  /* 0x000000584c057220 */ /* 0x001fd80000400000 */
[----:B------:R-:W-:Y:S01]  /*6440*/  @P0 STG.E desc[UR36][R8.64+0x84], R73 ;  /* 0x0000844908000986 */ /* 0x000fe2000c101924 */
[----:B------:R-:W-:Y:S02]  /*6450*/  ISETP.GT.AND P0, PT, R3, 0x8, P2 ;  /* 0x000000080300780c */ /* 0x000fe40001704270 */
[----:B------:R-:W-:Y:S02]  /*6460*/  F2FP.TF32.F32.PACK_B R5, R5 ;  /* 0x00000005ff05723e */ /* 0x000fe400024050ff */
[----:B------:R-:W-:-:S09]  /*6470*/  ISETP.GT.AND P2, PT, R4, 0x38, PT ;  /* 0x000000380400780c */ /* 0x000fd20003f44270 */
[----:B------:R0:W-:Y:S01]  /*6480*/  @P0 STG.E desc[UR36][R10.64+0x80], R13 ;  /* 0x0000800d0a000986 */ /* 0x0001e2000c101924 */
[----:B------:R-:W-:Y:S01]  /*6490*/  ISETP.GT.AND P0, PT, R3, 0x8, P1 ;  /* 0x000000080300780c */ /* 0x000fe20000f04270 */
[----:B0-----:R-:W-:-:S12]  /*64a0*/  FMUL R13, R78, R88 ;  /* 0x000000584e0d7220 */ /* 0x001fd80000400000 */
        /* <DEDUP_REMOVED lines=8> */
[----:B------:R-:W-:-:S11]  /*6530*/  F2FP.TF32.F32.PACK_B R5, R5 ;  /* 0x00000005ff05723e */ /* 0x000fd600024050ff */
[----:B------:R0:W-:Y:S01]  /*6540*/  @P0 STG.E desc[UR36][R10.64+0xa0], R13 ;  /* 0x0000a00d0a000986 */ /* 0x0001e2000c101924 */
[C---:B------:R-:W-:Y:S02]  /*6550*/  ISETP.GT.AND P0, PT, R3.reuse, 0x8, P4 ;  /* 0x000000080300780c */ /* 0x040fe40002704270 */
[----:B------:R-:W-:Y:S01]  /*6560*/  ISETP.GT.AND P4, PT, R3, 0x8, P2 ;  /* 0x000000080300780c */ /* 0x000fe20001784270 */
[----:B0-----:R-:W-:-:S10]  /*6570*/  FMUL R13, R82, R88 ;  /* 0x00000058520d7220 */ /* 0x001fd40000400000 */
[----:B------:R-:W-:Y:S01]  /*6580*/  @P0 STG.E desc[UR36][R10.64+0xa4], R79 ;  /* 0x0000a44f0a000986 */ /* 0x000fe2000c101924 */
[----:B------:R-:W-:Y:S02]  /*6590*/  ISETP.GT.AND P0, PT, R3, RZ, P3 ;  /* 0x000000ff0300720c */ /* 0x000fe40001f04270 */
[----:B------:R-:W-:-:S11]  /*65a0*/  F2FP.TF32.F32.PACK_B R13, R13 ;  /* 0x0000000dff0d723e */ /* 0x000fd600024050ff */
[----:B------:R0:W-:Y:S01]  /*65b0*/  @P0 STG.E desc[UR36][R8.64+0xc0], R5 ;  /* 0x0000c00508000986 */ /* 0x0001e2000c101924 */
[----:B------:R-:W-:-:S04]  /*65c0*/  ISETP.GT.AND P0, PT, R4, 0x31, PT ;  /* 0x000000310400780c */ /* 0x000fc80003f04270 */
[----:B------:R-:W-:Y:S01]  /*65d0*/  ISETP.GT.AND P1, PT, R3, RZ, P0 ;  /* 0x000000ff0300720c */ /* 0x000fe20000724270 */
[----:B0-----:R-:W-:-:S05]  /*65e0*/  FMUL R5, R84, R88 ;  /* 0x0000005854057220 */ /* 0x001fca0000400000 */
[----:B------:R-:W-:-:S07]  /*65f0*/  F2FP.TF32.F32.PACK_B R5, R5 ;  /* 0x00000005ff05723e */ /* 0x000fce00024050ff */
[----:B------:R-:W-:Y:S01]  /*6600*/  @P1 STG.E desc[UR36][R8.64+0xc4], R81 ;  /* 0x0000c45108001986 */ /* 0x000fe2000c101924 */
[----:B------:R-:W-:-:S13]  /*6610*/  ISETP.GT.AND P1, PT, R3, 0x8, P3 ;  /* 0x000000080300780c */ /* 0x000fda0001f24270 */
[----:B------:R0:W-:Y:S01]  /*6620*/  @P1 STG.E desc[UR36][R10.64+0xc0], R13 ;  /* 0x0000c00d0a001986 */ /* 0x0001e2000c101924 */
[----:B------:R-:W-:-:S13]  /*6630*/  ISETP.GT.AND P1, PT, R3, 0x8, P0 ;  /* 0x000000080300780c */ /* 0x000fda0000724270 */
[----:B------:R-:W-:Y:S01]  /*6640*/  @P1 STG.E desc[UR36][R10.64+0xc4], R83 ;  /* 0x0000c4530a001986 */ /* 0x000fe2000c101924 */
[----:B------:R-:W-:-:S05]  /*6650*/  IADD3 R14, P1, R101, R10, RZ ;  /* 0x0000000a650e7210 */ /* 0x000fca0007f3e0ff */
[----:B------:R-:W-:Y:S01]  /*6660*/  IMAD.X R15, R19, 0x1, R11, P1 ;  /* 0x00000001130f7824 */ /* 0x000fe200008e060b */
[----:B------:R-:W-:-:S13]  /*6670*/  ISETP.GT.AND P1, PT, R3, RZ, P2 ;  /* 0x000000ff0300720c */ /* 0x000fda0001724270 */
[----:B------:R1:W-:Y:S01]  /*6680*/  @P1 STG.E desc[UR36][R8.64+0xe0], R5 ;  /* 0x0000e00508001986 */ /* 0x0003e2000c101924 */
[----:B------:R-:W-:-:S05]  /*6690*/  IADD3 R20, P1, R101, R10, RZ ;  /* 0x0000000a65147210 */ /* 0x000fca0007f3e0ff */
[----:B------:R-:W-:Y:S01]  /*66a0*/  IMAD.X R21, R19, 0x1, R11, P1 ;  /* 0x0000000113157824 */ /* 0x000fe200008e060b */
[----:B------:R-:W-:-:S05]  /*66b0*/  IADD3 R12, P1, R101, R8, RZ ;  /* 0x00000008650c7210 */ /* 0x000fca0007f3e0ff */
[----:B0-----:R-:W-:Y:S01]  /*66c0*/  IMAD.X R13, R19, 0x1, R9, P1 ;  /* 0x00000001130d7824 */ /* 0x001fe200008e0609 */
[----:B------:R-:W-:Y:S01]  /*66d0*/  ISETP.GT.AND P1, PT, R4, 0x39, PT ;  /* 0x000000390400780c */ /* 0x000fe20003f24270 */
[-C--:B-1----:R-:W-:Y:S01]  /*66e0*/  FMUL R5, R86, R88.reuse ;  /* 0x0000005856057220 */ /* 0x082fe20000400000 */
[----:B------:R-:W-:Y:S02]  /*66f0*/  FMUL R19, R24, R88 ;  /* 0x0000005818137220 */ /* 0x000fe40000400000 */
[----:B------:R-:W-:Y:S02]  /*6700*/  ISETP.GT.AND P5, PT, R3, RZ, P1 ;  /* 0x000000ff0300720c */ /* 0x000fe40000fa4270 */
[----:B------:R-:W-:Y:S02]  /*6710*/  F2FP.TF32.F32.PACK_B R5, R5 ;  /* 0x00000005ff05723e */ /* 0x000fe400024050ff */
[----:B------:R-:W-:-:S09]  /*6720*/  F2FP.TF32.F32.PACK_B R19, R19 ;  /* 0x00000013ff13723e */ /* 0x000fd200024050ff */
[----:B------:R-:W-:Y:S01]  /*6730*/  @P5 STG.E desc[UR36][R8.64+0xe4], R85 ;  /* 0x0000e45508005986 */ /* 0x000fe2000c101924 */
[----:B------:R-:W-:-:S03]  /*6740*/  ISETP.GT.AND P5, PT, R4, 0x1, PT ;  /* 0x000000010400780c */ /* 0x000fc60003fa4270 */
[----:B------:R0:W-:Y:S01]  /*6750*/  @P4 STG.E desc[UR36][R10.64+0xe0], R5 ;  /* 0x0000e0050a004986 */ /* 0x0001e2000c101924 */
[C---:B------:R-:W-:Y:S02]  /*6760*/  ISETP.GT.AND P4, PT, R3.reuse, 0x8, P1 ;  /* 0x000000080300780c */ /* 0x040fe40000f84270 */
[----:B------:R-:W-:Y:S01]  /*6770*/  ISETP.GT.AND P5, PT, R3, 0x80, P5 ;  /* 0x000000800300780c */ /* 0x000fe20002fa4270 */
[----:B0-----:R-:W-:-:S10]  /*6780*/  FMUL R5, R26, R88 ;  /* 0x000000581a057220 */ /* 0x001fd40000400000 */
[----:B------:R0:W-:Y:S01]  /*6790*/  @P4 STG.E desc[UR36][R10.64+0xe4], R87 ;  /* 0x0000e4570a004986 */ /* 0x0001e2000c101924 */
[C---:B------:R-:W-:Y:S01]  /*67a0*/  ISETP.GT.AND P4, PT, R3.reuse, 0x80, P6 ;  /* 0x000000800300780c */ /* 0x040fe20003784270 */
[----:B------:R-:W-:Y:S01]  /*67b0*/  @P5 IMAD.MOV.U32 R8, RZ, RZ, R12 ;  /* 0x000000ffff085224 */ /* 0x000fe200078e000c */
[----:B------:R-:W-:Y:S01]  /*67c0*/  ISETP.GT.AND P6, PT, R3, 0x88, P6 ;  /* 0x000000880300780c */ /* 0x000fe200037c4270 */
[----:B------:R-:W-:Y:S01]  /*67d0*/  @P5 IMAD.MOV.U32 R9, RZ, RZ, R13 ;  /* 0x000000ffff095224 */ /* 0x000fe200078e000d */
[----:B------:R-:W-:Y:S01]  /*67e0*/  F2FP.TF32.F32.PACK_B R5, R5 ;  /* 0x00000005ff05723e */ /* 0x000fe200024050ff */
[----:B0-----:R-:W-:-:S08]  /*67f0*/  FMUL R11, R28, R88 ;  /* 0x000000581c0b7220 */ /* 0x001fd00000400000 */
[----:B------:R0:W-:Y:S01]  /*6800*/  @P4 STG.E desc[UR36][R12.64], R19 ;  /* 0x000000130c004986 */ /* 0x0001e2000c101924 */
[----:B------:R-:W-:Y:S02]  /*6810*/  ISETP.NE.AND P4, PT, R56, RZ, PT ;  /* 0x000000ff3800720c */ /* 0x000fe40003f85270 */
[----:B------:R-:W-:Y:S01]  /*6820*/  F2FP.TF32.F32.PACK_B R11, R11 ;  /* 0x0000000bff0b723e */ /* 0x000fe200024050ff */
[----:B------:R-:W-:Y:S01]  /*6830*/  @P5 STG.E desc[UR36][R8.64+0x4], R25 ;  /* 0x0000041908005986 */ /* 0x000fe2000c101924 */
[----:B------:R-:W-:-:S03]  /*6840*/  ISETP.NE.AND P5, PT, R57, RZ, PT ;  /* 0x000000ff3900720c */ /* 0x000fc60003fa5270 */
[----:B------:R1:W-:Y:S01]  /*6850*/  @P6 STG.E desc[UR36][R14.64], R5 ;  /* 0x000000050e006986 */ /* 0x0003e2000c101924 */
[----:B------:R-:W-:Y:S01]  /*6860*/  ISETP.GT.AND P6, PT, R4, 0x1, PT ;  /* 0x000000010400780c */ /* 0x000fe20003fc4270 */
[----:B0-----:R-:W-:-:S03]  /*6870*/  FMUL R19, R52, R88 ;  /* 0x0000005834137220 */ /* 0x001fc60000400000 */
[----:B------:R-:W-:Y:S02]  /*6880*/  ISETP.GT.AND P6, PT, R3, 0x88, P6 ;  /* 0x000000880300780c */ /* 0x000fe400037c4270 */
[----:B------:R-:W-:Y:S01]  /*6890*/  F2FP.TF32.F32.PACK_B R19, R19 ;  /* 0x00000013ff13723e */ /* 0x000fe200024050ff */
[-C--:B-1----:R-:W-:Y:S01]  /*68a0*/  FMUL R5, R30, R88.reuse ;  /* 0x000000581e057220 */ /* 0x082fe20000400000 */
[----:B------:R-:W-:-:S04]  /*68b0*/  FMUL R15, R50, R88 ;  /* 0x00000058320f7220 */ /* 0x000fc80000400000 */
[----:B------:R-:W-:-:S05]  /*68c0*/  F2FP.TF32.F32.PACK_B R5, R5 ;  /* 0x00000005ff05723e */ /* 0x000fca00024050ff */
[----:B------:R-:W-:Y:S01]  /*68d0*/  @P6 STG.E desc[UR36][R20.64+0x4], R27 ;  /* 0x0000041b14006986 */ /* 0x000fe2000c101924 */
[----:B------:R-:W-:Y:S02]  /*68e0*/  ISETP.GT.AND P6, PT, R4, 0x8, PT ;  /* 0x000000080400780c */ /* 0x000fe40003fc4270 */
[----:B------:R-:W-:Y:S02]  /*68f0*/  F2FP.TF32.F32.PACK_B R15, R15 ;  /* 0x0000000fff0f723e */ /* 0x000fe400024050ff */
[----:B------:R-:W-:-:S13]  /*6900*/  ISETP.GT.AND P6, PT, R3, 0x80, P6 ;  /* 0x000000800300780c */ /* 0x000fda00037c4270 */
[----:B------:R-:W-:Y:S02]  /*6910*/  @P6 IMAD.MOV.U32 R8, RZ, RZ, R12 ;  /* 0x000000ffff086224 */ /* 0x000fe400078e000c */
[----:B------:R-:W-:-:S05]  /*6920*/  @P6 IMAD.MOV.U32 R9, RZ, RZ, R13 ;  /* 0x000000ffff096224 */ /* 0x000fca00078e000d */
[----:B------:R0:W-:Y:S01]  /*6930*/  @P6 STG.E desc[UR36][R8.64+0x20], R11 ;  /* 0x0000200b08006986 */ /* 0x0001e2000c101924 */
[----:B------:R-:W-:-:S04]  /*6940*/  ISETP.GT.AND P6, PT, R4, 0x9, PT ;  /* 0x000000090400780c */ /* 0x000fc80003fc4270 */
[----:B------:R-:W-:Y:S01]  /*6950*/  ISETP.GT.AND P6, PT, R3, 0x80, P6 ;  /* 0x000000800300780c */ /* 0x000fe200037c4270 */
[----:B0-----:R-:W-:-:S05]  /*6960*/  FMUL R11, R32, R88 ;  /* 0x00000058200b7220 */ /* 0x001fca0000400000 */
[----:B------:R-:W-:-:S07]  /*6970*/  F2FP.TF32.F32.PACK_B R11, R11 ;  /* 0x0000000bff0b723e */ /* 0x000fce00024050ff */
[----:B------:R-:W-:Y:S02]  /*6980*/  @P6 IMAD.MOV.U32 R8, RZ, RZ, R12 ;  /* 0x000000ffff086224 */ /* 0x000fe400078e000c */
[----:B------:R-:W-:-:S05]  /*6990*/  @P6 IMAD.MOV.U32 R9, RZ, RZ, R13 ;  /* 0x000000ffff096224 */ /* 0x000fca00078e000d */
[----:B------:R-:W-:Y:S01]  /*69a0*/  @P6 STG.E desc[UR36][R8.64+0x24], R29 ;  /* 0x0000241d08006986 */ /* 0x000fe2000c101924 */
[----:B------:R-:W-:-:S04]  /*69b0*/  ISETP.GT.AND P6, PT, R4, 0x8, PT ;  /* 0x000000080400780c */ /* 0x000fc80003fc4270 */
[----:B------:R-:W-:-:S13]  /*69c0*/  ISETP.GT.AND P6, PT, R3, 0x88, P6 ;  /* 0x000000880300780c */ /* 0x000fda00037c4270 */
[----:B------:R0:W-:Y:S01]  /*69d0*/  @P6 STG.E desc[UR36][R6.64+0x20], R5 ;  /* 0x0000200506006986 */ /* 0x0001e2000c101924 */
[----:B------:R-:W-:-:S04]  /*69e0*/  ISETP.GT.AND P6, PT, R4, 0x9, PT ;  /* 0x000000090400780c */ /* 0x000fc80003fc4270 */
[----:B------:R-:W-:Y:S01]  /*69f0*/  ISETP.GT.AND P6, PT, R3, 0x88, P6 ;  /* 0x000000880300780c */ /* 0x000fe200037c4270 */
[----:B0-----:R-:W-:-:S05]  /*6a00*/  FMUL R5, R34, R88 ;  /* 0x0000005822057220 */ /* 0x001fca0000400000 */
[----:B------:R-:W-:-:S07]  /*6a10*/  F2FP.TF32.F32.PACK_B R5, R5 ;  /* 0x00000005ff05723e */ /* 0x000fce00024050ff */
[----:B------:R-:W-:Y:S01]  /*6a20*/  @P6 STG.E desc[UR36][R6.64+0x24], R31 ;  /* 0x0000241f06006986 */ /* 0x000fe2000c101924 */
[----:B------:R-:W-:-:S04]  /*6a30*/  ISETP.GT.AND P6, PT, R4, 0x10, PT ;  /* 0x000000100400780c */ /* 0x000fc80003fc4270 */
        /* <DEDUP_REMOVED lines=50> */
[----:B------:R0:W-:Y:S01]  /*6d60*/  @P6 STG.E desc[UR36][R8.64+0x84], R41 ;  /* 0x0000842908006986 */ /* 0x0001e2000c101924 */
[----:B------:R-:W-:-:S04]  /*6d70*/  ISETP.GT.AND P6, PT, R4, 0x20, PT ;  /* 0x000000200400780c */ /* 0x000fc80003fc4270 */
[----:B------:R-:W-:Y:S01]  /*6d80*/  ISETP.GT.AND P6, PT, R3, 0x88, P6 ;  /* 0x000000880300780c */ /* 0x000fe200037c4270 */
[----:B0-----:R-:W-:-:S05]  /*6d90*/  FMUL R9, R44, R88 ;  /* 0x000000582c097220 */ /* 0x001fca0000400000 */
[----:B------:R-:W-:-:S07]  /*6da0*/  F2FP.TF32.F32.PACK_B R9, R9 ;  /* 0x00000009ff09723e */ /* 0x000fce00024050ff */
[----:B------:R0:W-:Y:S01]  /*6db0*/  @P6 STG.E desc[UR36][R6.64+0x80], R5 ;  /* 0x0000800506006986 */ /* 0x0001e2000c101924 */
[----:B------:R-:W-:-:S04]  /*6dc0*/  ISETP.GT.AND P6, PT, R4, 0x21, PT ;  /* 0x000000210400780c */ /* 0x000fc80003fc4270 */
[----:B------:R-:W-:-:S13]  /*6dd0*/  ISETP.GT.AND P6, PT, R3, 0x88, P6 ;  /* 0x000000880300780c */ /* 0x000fda00037c4270 */
[----:B------:R-:W-:Y:S02]  /*6de0*/  @P6 IMAD.MOV.U32 R4, RZ, RZ, R6 ;  /* 0x000000ffff046224 */ /* 0x000fe400078e0006 */
[----:B0-----:R-:W-:-:S05]  /*6df0*/  @P6 IMAD.MOV.U32 R5, RZ, RZ, R7 ;  /* 0x000000ffff056224 */ /* 0x001fca00078e0007 */
[----:B------:R0:W-:Y:S01]  /*6e00*/  @P6 STG.E desc[UR36][R4.64+0x84], R43 ;  /* 0x0000842b04006986 */ /* 0x0001e2000c101924 */
[C---:B------:R-:W-:Y:S02]  /*6e10*/  ISETP.GT.AND P6, PT, R3.reuse, 0x80, P5 ;  /* 0x000000800300780c */ /* 0x040fe40002fc4270 */
[----:B------:R-:W-:-:S11]  /*6e20*/  ISETP.GT.AND P5, PT, R3, 0x88, P5 ;  /* 0x000000880300780c */ /* 0x000fd60002fa4270 */
[----:B0-----:R-:W-:Y:S02]  /*6e30*/  @P6 IMAD.MOV.U32 R4, RZ, RZ, R12 ;  /* 0x000000ffff046224 */ /* 0x001fe400078e000c */
[----:B------:R-:W-:-:S05]  /*6e40*/  @P6 IMAD.MOV.U32 R5, RZ, RZ, R13 ;  /* 0x000000ffff056224 */ /* 0x000fca00078e000d */
[----:B------:R0:W-:Y:S01]  /*6e50*/  @P6 STG.E desc[UR36][R4.64+0xa0], R9 ;  /* 0x0000a00904006986 */ /* 0x0001e2000c101924 */
[C---:B------:R-:W-:Y:S02]  /*6e60*/  ISETP.GT.AND P6, PT, R3.reuse, 0x80, P4 ;  /* 0x000000800300780c */ /* 0x040fe400027c4270 */
[----:B------:R-:W-:Y:S01]  /*6e70*/  ISETP.GT.AND P4, PT, R3, 0x88, P4 ;  /* 0x000000880300780c */ /* 0x000fe20002784270 */
[----:B0-----:R-:W-:-:S10]  /*6e80*/  FMUL R9, R48, R88 ;  /* 0x0000005830097220 */ /* 0x001fd40000400000 */
[----:B------:R-:W-:Y:S02]  /*6e90*/  @P6 IMAD.MOV.U32 R4, RZ, RZ, R12 ;  /* 0x000000ffff046224 */ /* 0x000fe400078e000c */
[----:B------:R-:W-:Y:S01]  /*6ea0*/  @P6 IMAD.MOV.U32 R5, RZ, RZ, R13 ;  /* 0x000000ffff056224 */ /* 0x000fe200078e000d */
[----:B------:R-:W-:-:S04]  /*6eb0*/  F2FP.TF32.F32.PACK_B R9, R9 ;  /* 0x00000009ff09723e */ /* 0x000fc800024050ff */
[----:B------:R0:W-:Y:S02]  /*6ec0*/  @P6 STG.E desc[UR36][R4.64+0xa4], R45 ;  /* 0x0000a42d04006986 */ /* 0x0001e4000c101924 */
[----:B0-----:R-:W-:Y:S02]  /*6ed0*/  @P5 IMAD.MOV.U32 R4, RZ, RZ, R6 ;  /* 0x000000ffff045224 */ /* 0x001fe400078e0006 */
[----:B------:R-:W-:-:S05]  /*6ee0*/  @P5 IMAD.MOV.U32 R5, RZ, RZ, R7 ;  /* 0x000000ffff055224 */ /* 0x000fca00078e0007 */
[----:B------:R0:W-:Y:S01]  /*6ef0*/  @P5 STG.E desc[UR36][R4.64+0xa0], R11 ;  /* 0x0000a00b04005986 */ /* 0x0001e2000c101924 */
[C---:B------:R-:W-:Y:S02]  /*6f00*/  ISETP.GT.AND P5, PT, R3.reuse, 0x80, P3 ;  /* 0x000000800300780c */ /* 0x040fe40001fa4270 */
[----:B------:R-:W-:Y:S01]  /*6f10*/  ISETP.GT.AND P3, PT, R3, 0x88, P3 ;  /* 0x000000880300780c */ /* 0x000fe20001f64270 */
[----:B0-----:R-:W-:Y:S02]  /*6f20*/  @P4 IMAD.MOV.U32 R4, RZ, RZ, R6 ;  /* 0x000000ffff044224 */ /* 0x001fe400078e0006 */
[----:B------:R-:W-:Y:S01]  /*6f30*/  FMUL R11, R54, R88 ;  /* 0x00000058360b7220 */ /* 0x000fe20000400000 */
[----:B------:R-:W-:-:S04]  /*6f40*/  @P4 IMAD.MOV.U32 R5, RZ, RZ, R7 ;  /* 0x000000ffff054224 */ /* 0x000fc800078e0007 */
[----:B------:R-:W-:Y:S01]  /*6f50*/  F2FP.TF32.F32.PACK_B R11, R11 ;  /* 0x0000000bff0b723e */ /* 0x000fe200024050ff */
[----:B------:R0:W-:Y:S01]  /*6f60*/  @P4 STG.E desc[UR36][R4.64+0xa4], R47 ;  /* 0x0000a42f04004986 */ /* 0x0001e2000c101924 */
[C---:B------:R-:W-:Y:S02]  /*6f70*/  ISETP.GT.AND P4, PT, R3.reuse, 0x80, P0 ;  /* 0x000000800300780c */ /* 0x040fe40000784270 */
[----:B------:R-:W-:Y:S01]  /*6f80*/  ISETP.GT.AND P0, PT, R3, 0x88, P0 ;  /* 0x000000880300780c */ /* 0x000fe20000704270 */
[----:B0-----:R-:W-:Y:S02]  /*6f90*/  @P5 IMAD.MOV.U32 R4, RZ, RZ, R12 ;  /* 0x000000ffff045224 */ /* 0x001fe400078e000c */
[----:B------:R-:W-:-:S05]  /*6fa0*/  @P5 IMAD.MOV.U32 R5, RZ, RZ, R13 ;  /* 0x000000ffff055224 */ /* 0x000fca00078e000d */
        /* <DEDUP_REMOVED lines=10> */
[----:B------:R0:W-:Y:S02]  /*7050*/  @P3 STG.E desc[UR36][R4.64+0xc0], R15 ;  /* 0x0000c00f04003986 */ /* 0x0001e4000c101924 */
[----:B0-----:R-:W-:Y:S02]  /*7060*/  @P0 IMAD.MOV.U32 R4, RZ, RZ, R6 ;  /* 0x000000ffff040224 */ /* 0x001fe400078e0006 */
[----:B------:R-:W-:-:S05]  /*7070*/  @P0 IMAD.MOV.U32 R5, RZ, RZ, R7 ;  /* 0x000000ffff050224 */ /* 0x000fca00078e0007 */
[----:B------:R0:W-:Y:S02]  /*7080*/  @P0 STG.E desc[UR36][R4.64+0xc4], R51 ;  /* 0x0000c43304000986 */ /* 0x0001e4000c101924 */
[----:B0-----:R-:W-:Y:S02]  /*7090*/  @P5 IMAD.MOV.U32 R4, RZ, RZ, R12 ;  /* 0x000000ffff045224 */ /* 0x001fe400078e000c */
[----:B------:R-:W-:-:S05]  /*70a0*/  @P5 IMAD.MOV.U32 R5, RZ, RZ, R13 ;  /* 0x000000ffff055224 */ /* 0x000fca00078e000d */
[----:B------:R0:W-:Y:S04]  /*70b0*/  @P5 STG.E desc[UR36][R4.64+0xe0], R19 ;  /* 0x0000e01304005986 */ /* 0x0001e8000c101924 */
[----:B------:R1:W-:Y:S01]  /*70c0*/  @P4 STG.E desc[UR36][R12.64+0xe4], R53 ;  /* 0x0000e4350c004986 */ /* 0x0003e2000c101924 */
[----:B0-----:R-:W-:Y:S02]  /*70d0*/  @P2 IMAD.MOV.U32 R4, RZ, RZ, R6 ;  /* 0x000000ffff042224 */ /* 0x001fe400078e0006 */
[----:B------:R-:W-:-:S05]  /*70e0*/  @P2 IMAD.MOV.U32 R5, RZ, RZ, R7 ;  /* 0x000000ffff052224 */ /* 0x000fca00078e0007 */
[----:B------:R1:W-:Y:S04]  /*70f0*/  @P2 STG.E desc[UR36][R4.64+0xe0], R11 ;  /* 0x0000e00b04002986 */ /* 0x0003e8000c101924 */
[----:B------:R1:W-:Y:S02]  /*7100*/  @P1 STG.E desc[UR36][R6.64+0xe4], R55 ;  /* 0x0000e43706001986 */ /* 0x0003e4000c101924 */
.L_x_152:
[----:B------:R-:W-:Y:S05]  /*7110*/  BSYNC B0 ;  /* 0x0000000000007941 */ /* 0x000fea0003800000 */
.L_x_28:
[----:B------:R-:W-:Y:S01]  /*7120*/  IADD3 R16, P0, R16, UR38, RZ ;  /* 0x0000002610107c10 */ /* 0x000fe2000ff1e0ff */
[----:B------:R-:W-:Y:S01]  /*7130*/  ULDC.64 UR4, c[0x0][0x650] ;  /* 0x0001940000047ab9 */ /* 0x000fe20000000a00 */
[----:B------:R-:W-:Y:S01]  /*7140*/  PRMT R3, RZ, 0x7610, R3 ;  /* 0x00007610ff037816 */ /* 0x000fe20000000003 */
[----:B-----5:R-:W-:Y:S01]  /*7150*/  IMAD.MOV.U32 R101, RZ, RZ, -0x1 ;  /* 0xffffffffff657424 */ /* 0x020fe200078e00ff */
[----:B------:R-:W-:Y:S01]  /*7160*/  IADD3.X R17, R17, UR41, RZ, P0, !PT ;  /* 0x0000002911117c10 */ /* 0x000fe200087fe4ff */
[----:B------:R-:W-:Y:S01]  /*7170*/  IMAD.MOV.U32 R19, RZ, RZ, -0x1 ;  /* 0xffffffffff137424 */ /* 0x000fe200078e00ff */
[----:B------:R-:W-:-:S04]  /*7180*/  ISETP.GE.U32.AND P0, PT, R16, UR4, PT ;  /* 0x0000000410007c0c */ /* 0x000fc8000bf06070 */
[----:B------:R-:W-:-:S13]  /*7190*/  ISETP.GE.U32.AND.EX P0, PT, R17, UR5, PT, P0 ;  /* 0x0000000511007c0c */ /* 0x000fda000bf06100 */
[----:B------:R-:W-:Y:S05]  /*71a0*/  @P0 BRA `(.L_x_153) ;  /* 0x00000004004c0947 */ /* 0x000fea0003800000 */
[----:B-1----:R-:W1:Y:S01]  /*71b0*/  LDC.64 R10, c[0x0][0x628] ;  /* 0x00018a00ff0a7b82 */ /* 0x002e620000000a00 */
[----:B0-23--:R-:W0:Y:S01]  /*71c0*/  S2R R12, SR_CTAID.X ;  /* 0x00000000000c7919 */ /* 0x00de220000002500 */
[----:B------:R-:W-:Y:S02]  /*71d0*/  IMAD.MOV.U32 R8, RZ, RZ, R16 ;  /* 0x000000ffff087224 */ /* 0x000fe400078e0010 */
[----:B------:R-:W-:Y:S01]  /*71e0*/  IMAD.MOV.U32 R9, RZ, RZ, R17 ;  /* 0x000000ffff097224 */ /* 0x000fe200078e0011 */
[----:B------:R-:W2:Y:S03]  /*71f0*/  S2R R20, SR_CTAID.Y ;  /* 0x0000000000147919 */ /* 0x000ea60000002600 */
[----:B------:R-:W3:Y:S08]  /*7200*/  LDC R0, c[0x0][0x630] ;  /* 0x00018c00ff007b82 */ /* 0x000ef00000000800 */
[----:B------:R-:W0:Y:S01]  /*7210*/  LDC.64 R14, c[0x0][0x620] ;  /* 0x00018800ff0e7b82 */ /* 0x000e220000000a00 */
[----:B-1----:R-:W-:-:S04]  /*7220*/  ISETP.NE.U32.AND P0, PT, R10, RZ, PT ;  /* 0x000000ff0a00720c */ /* 0x002fc80003f05070 */
[----:B------:R-:W-:-:S13]  /*7230*/  ISETP.NE.AND.EX P0, PT, R11, RZ, PT, P0 ;  /* 0x000000ff0b00720c */ /* 0x000fda0003f05300 */
[----:B0-23--:R-:W-:Y:S05]  /*7240*/  @!P0 BRA `(.L_x_154) ;  /* 0x0000000000288947 */ /* 0x00dfea0003800000 */
        /* <DEDUP_REMOVED lines=10> */
.L_x_154:
[-CC-:B------:R-:W-:Y:S01]  /*72f0*/  SHF.R.U64 R19, R8, R0.reuse, R9.reuse ;  /* 0x0000000008137219 */ /* 0x180fe20000001209 */
[----:B------:R-:W0:Y:S01]  /*7300*/  LDC.64 R26, c[0x0][0x640] ;  /* 0x00019000ff1a7b82 */ /* 0x000e220000000a00 */
[----:B------:R-:W-:Y:S01]  /*7310*/  SHF.R.U32.HI R0, RZ, R0, R9 ;  /* 0x00000000ff007219 */ /* 0x000fe20000011609 */
[----:B------:R-:W-:Y:S01]  /*7320*/  ULDC UR4, c[0x0][0x150] ;  /* 0x0000540000047ab9 */ /* 0x000fe20000000800 */
[----:B------:R-:W-:Y:S02]  /*7330*/  IADD3 R3, P0, RZ, -R19, RZ ;  /* 0x80000013ff037210 */ /* 0x000fe40007f1e0ff */
[----:B------:R-:W-:-:S03]  /*7340*/  I2FP.F32.U32 R7, R12 ;  /* 0x0000000c00077245 */ /* 0x000fc60000201000 */
[----:B------:R-:W1:Y:S01]  /*7350*/  LDC R6, c[0x0][0x618] ;  /* 0x00018600ff067b82 */ /* 0x000e620000000800 */
[----:B------:R-:W-:Y:S02]  /*7360*/  IMAD.X R5, RZ, RZ, ~R0, P0 ;  /* 0x000000ffff057224 */ /* 0x000fe400000e0e00 */
[----:B------:R-:W-:Y:S01]  /*7370*/  FMUL R7, R7, UR4 ;  /* 0x0000000407077c20 */ /* 0x000fe20008400000 */
[----:B------:R-:W-:Y:S01]  /*7380*/  ULDC UR4, c[0x0][0x154] ;  /* 0x0000550000047ab9 */ /* 0x000fe20000000800 */
[-C--:B------:R-:W-:Y:S02]  /*7390*/  IMAD R0, R5, R14.reuse, RZ ;  /* 0x0000000e05007224 */ /* 0x080fe400078e02ff */
[C---:B------:R-:W-:Y:S01]  /*73a0*/  IMAD.WIDE.U32 R4, R3.reuse, R14, R16 ;  /* 0x0000000e03047225 */ /* 0x040fe200078e0010 */
[----:B------:R-:W2:Y:S01]  /*73b0*/  LDC R11, c[0x0][0x608] ;  /* 0x00018200ff0b7b82 */ /* 0x000ea20000000800 */
[----:B------:R-:W3:Y:S02]  /*73c0*/  F2I.U32.TRUNC.NTZ R7, R7 ;  /* 0x0000000700077305 */ /* 0x000ee4000020f000 */
[----:B------:R-:W-:-:S04]  /*73d0*/  IMAD R3, R3, R15, R0 ;  /* 0x0000000f03037224 */ /* 0x000fc800078e0200 */
[----:B------:R-:W-:Y:S01]  /*73e0*/  IMAD.IADD R3, R5, 0x1, R3 ;  /* 0x0000000105037824 */ /* 0x000fe200078e0203 */
[----:B------:R-:W5:Y:S01]  /*73f0*/  LDC R8, c[0x0][0x658] ;  /* 0x00019600ff087b82 */ /* 0x000f620000000800 */
[----:B------:R-:W-:Y:S02]  /*7400*/  I2FP.F32.U32 R5, R20 ;  /* 0x0000001400057245 */ /* 0x000fe40000201000 */
[----:B0-----:R-:W-:-:S04]  /*7410*/  ISETP.NE.U32.AND P0, PT, R26, RZ, PT ;  /* 0x000000ff1a00720c */ /* 0x001fc80003f05070 */
[----:B------:R-:W-:Y:S01]  /*7420*/  ISETP.NE.AND.EX P0, PT, R27, RZ, PT, P0 ;  /* 0x000000ff1b00720c */ /* 0x000fe20003f05300 */
[----:B------:R-:W0:Y:S01]  /*7430*/  LDC R9, c[0x0][0x144] ;  /* 0x00005100ff097b82 */ /* 0x000e220000000800 */
[-C--:B-1----:R-:W-:Y:S01]  /*7440*/  SHF.R.U64 R13, R4, R6.reuse, R3 ;  /* 0x00000006040d7219 */ /* 0x082fe20000001203 */
[----:B---3--:R-:W-:Y:S01]  /*7450*/  IMAD.MOV R7, RZ, RZ, -R7 ;  /* 0x000000ffff077224 */ /* 0x008fe200078e0a07 */
[----:B------:R-:W-:Y:S01]  /*7460*/  SHF.R.U32.HI R0, RZ, R6, R3 ;  /* 0x00000006ff007219 */ /* 0x000fe20000011603 */
[----:B------:R-:W-:-:S04]  /*7470*/  FMUL R6, R5, UR4 ;  /* 0x0000000405067c20 */ /* 0x000fc80008400000 */
[----:B------:R-:W1:Y:S01]  /*7480*/  LDC R21, c[0x0][0x148] ;  /* 0x00005200ff157b82 */ /* 0x000e620000000800 */
[----:B------:R3:W0:Y:S01]  /*7490*/  F2I.U32.TRUNC.NTZ R14, R6 ;  /* 0x00000006000e7305 */ /* 0x000622000020f000 */
[-CC-:B--2---:R-:W-:Y:S02]  /*74a0*/  SHF.R.U64 R10, R13, R11.reuse, R0.reuse ;  /* 0x0000000b0d0a7219 */ /* 0x184fe40000001200 */
[----:B------:R-:W-:-:S04]  /*74b0*/  SHF.R.U32.HI R3, RZ, R11, R0 ;  /* 0x0000000bff037219 */ /* 0x000fc80000011600 */
[----:B------:R-:W2:Y:S01]  /*74c0*/  LDC R24, c[0x0][0x648] ;  /* 0x00019200ff187b82 */ /* 0x000ea20000000800 */
[-CC-:B-----5:R-:W-:Y:S02]  /*74d0*/  SHF.R.U64 R15, R10, R8.reuse, R3.reuse ;  /* 0x000000080a0f7219 */ /* 0x1a0fe40000001203 */
[----:B------:R-:W-:-:S03]  /*74e0*/  SHF.R.U32.HI R5, RZ, R8, R3 ;  /* 0x00000008ff057219 */ /* 0x000fc60000011603 */
[----:B------:R-:W-:Y:S02]  /*74f0*/  IMAD.MOV.U32 R4, RZ, RZ, R15 ;  /* 0x000000ffff047224 */ /* 0x000fe400078e000f */
[----:B------:R-:W1:Y:S01]  /*7500*/  LDC R28, c[0x0][0x638] ;  /* 0x00018e00ff1c7b82 */ /* 0x000e620000000800 */
[----:B0-----:R-:W-:-:S07]  /*7510*/  IMAD R25, R9, R7, R12 ;  /* 0x0000000709197224 */ /* 0x001fce00078e020c */
[----:B------:R-:W0:Y:S08]  /*7520*/  LDC R29, c[0x0][0x610] ;  /* 0x00018400ff1d7b82 */ /* 0x000e300000000800 */
[----:B------:R-:W0:Y:S01]  /*7530*/  LDC R30, c[0x0][0x600] ;  /* 0x00018000ff1e7b82 */ /* 0x000e220000000800 */
[----:B---3--:R-:W-:Y:S05]  /*7540*/  @!P0 BRA `(.L_x_155) ;  /* 0x0000000000288947 */ /* 0x008fea0003800000 */
[----:B------:R-:W3:Y:S02]  /*7550*/  LDC R0, c[0x0][0x64c] ;  /* 0x00019300ff007b82 */ /* 0x000ee40000000800 */
[----:B---3--:R-:W-:-:S05]  /*7560*/  IADD3 R3, P0, R15, R0, RZ ;  /* 0x000000000f037210 */ /* 0x008fca0007f1e0ff */
        /* <DEDUP_REMOVED lines=8> */
.L_x_155:
[----:B------:R-:W-:Y:S01]  /*75f0*/  ISETP.NE.AND P0, PT, R2, 0x1, PT ;  /* 0x000000010200780c */ /* 0x000fe20003f05270 */
[----:B------:R-:W-:Y:S01]  /*7600*/  IMAD.MOV R14, RZ, RZ, -R14 ;  /* 0x000000ffff0e7224 */ /* 0x000fe200078e0a0e */
[----:B--2---:R-:W-:Y:S02]  /*7610*/  SHF.R.U64 R0, R4, R24, R5 ;  /* 0x0000001804007219 */ /* 0x004fe40000001205 */
[----:B------:R-:W-:Y:S02]  /*7620*/  LOP3.LUT R3, R10, R99, RZ, 0xc0, !PT ;  /* 0x000000630a037212 */ /* 0x000fe400078ec0ff */
[----:B------:R-:W-:Y:S01]  /*7630*/  LOP3.LUT R6, R13, R98, RZ, 0xc0, !PT ;  /* 0x000000620d067212 */ /* 0x000fe200078ec0ff */
[----:B------:R-:W-:Y:S02]  /*7640*/  IMAD.MOV R4, RZ, RZ, -R0 ;  /* 0x000000ffff047224 */ /* 0x000fe400078e0a00 */
[----:B------:R-:W-:Y:S02]  /*7650*/  IMAD R0, R94, R0, R3 ;  /* 0x000000005e007224 */ /* 0x000fe400078e0203 */
[----:B-1----:R-:W-:-:S02]  /*7660*/  IMAD R3, R4, R28, R15 ;  /* 0x0000001c04037224 */ /* 0x002fc400078e020f */
[----:B------:R-:W-:Y:S02]  /*7670*/  @P0 IMAD R25, R21, R14, R20 ;  /* 0x0000000e15190224 */ /* 0x000fe400078e0214 */
[----:B0-----:R-:W-:Y:S02]  /*7680*/  IMAD R5, R3, R30, R6 ;  /* 0x0000001e03057224 */ /* 0x001fe400078e0206 */
[----:B------:R-:W-:Y:S02]  /*7690*/  IMAD R0, R0, R29, R25 ;  /* 0x0000001d00007224 */ /* 0x000fe400078e0219 */
[----:B------:R-:W-:-:S03]  /*76a0*/  IMAD.MOV.U32 R4, RZ, RZ, 0x1 ;  /* 0x00000001ff047424 */ /* 0x000fc600078e00ff */
[----:B------:R-:W-:Y:S02]  /*76b0*/  SEL R101, R5, R0, !P0 ;  /* 0x0000000005657207 */ /* 0x000fe40004000000 */
[----:B------:R-:W-:Y:S02]  /*76c0*/  PRMT R3, R4, 0x7610, R3 ;  /* 0x0000761004037816 */ /* 0x000fe40000000003 */
[----:B------:R-:W-:-:S07]  /*76d0*/  SEL R0, R0, R5, !P0 ;  /* 0x0000000500007207 */ /* 0x000fce0004000000 */
.L_x_153:
[----:B------:R-:W-:Y:S01]  /*76e0*/  LOP3.LUT P0, RZ, R3, 0xff, RZ, 0xc0, !PT ;  /* 0x000000ff03ff7812 */ /* 0x000fe2000780c0ff */
[----:B------:R-:W-:Y:S01]  /*76f0*/  UIMAD.WIDE.U32 UR4, UR42, -0x33333333, URZ ;  /* 0xcccccccd2a0478a5 */ /* 0x000fe2000f8e003f */
[----:B------:R-:W-:-:S03]  /*7700*/  IMAD.MOV.U32 R111, RZ, RZ, R0 ;  /* 0x000000ffff6f7224 */ /* 0x000fc600078e0000 */
[----:B------:R-:W-:-:S04]  /*7710*/  USHF.R.U32.HI UR4, URZ, 0x2, UR5 ;  /* 0x000000023f047899 */ /* 0x000fc80008011605 */
[----:B------:R-:W-:-:S04]  /*7720*/  UIMAD UR42, UR4, -0x5, UR42 ;  /* 0xfffffffb042a78a4 */ /* 0x000fc8000f8e022a */
[----:B------:R-:W-:Y:S08]  /*7730*/  @P0 BRA `(.L_x_156) ;  /* 0xffffff9800b80947 */ /* 0x000ff0000383ffff */
[----:B------:R-:W-:Y:S05]  /*7740*/  EXIT ;  /* 0x000000000000794d */ /* 0x000fea0003800000 */
.L_x_3:
        /* <DEDUP_REMOVED lines=26> */
.L_x_158:
[--C-:B------:R-:W-:Y:S01]  /*78f0*/  SHF.R.U64 R14, R12, R20, R13.reuse ;  /* 0x000000140c0e7219 */ /* 0x100fe2000000120d */
[----:B------:R-:W0:Y:S01]  /*7900*/  LDC R24, c[0x0][0x618] ;  /* 0x00018600ff187b82 */ /* 0x000e220000000800 */
[----:B------:R-:W-:Y:S01]  /*7910*/  I2FP.F32.U32 R8, R6 ;  /* 0x0000000600087245 */ /* 0x000fe20000201000 */
[----:B------:R-:W-:Y:S01]  /*7920*/  ULDC UR4, c[0x0][0x150] ;  /* 0x0000540000047ab9 */ /* 0x000fe20000000800 */
[----:B------:R-:W-:Y:S02]  /*7930*/  SHF.R.U32.HI R7, RZ, R20, R13 ;  /* 0x00000014ff077219 */ /* 0x000fe4000001160d */
[----:B------:R-:W-:Y:S01]  /*7940*/  IADD3 R11, P0, RZ, -R14, RZ ;  /* 0x8000000eff0b7210 */ /* 0x000fe20007f1e0ff */
[----:B------:R-:W-:Y:S01]  /*7950*/  FMUL R13, R8, UR4 ;  /* 0x00000004080d7c20 */ /* 0x000fe20008400000 */
[----:B------:R-:W-:Y:S01]  /*7960*/  ULDC UR4, c[0x0][0x154] ;  /* 0x0000550000047ab9 */ /* 0x000fe20000000800 */
[----:B------:R-:W1:Y:S02]  /*7970*/  LDC.64 R26, c[0x0][0x640] ;  /* 0x00019000ff1a7b82 */ /* 0x000e640000000a00 */
[----:B------:R-:W-:-:S02]  /*7980*/  IMAD.X R7, RZ, RZ, ~R7, P0 ;  /* 0x000000ffff077224 */ /* 0x000fc400000e0e07 */
[----:B------:R-:W2:Y:S01]  /*7990*/  F2I.U32.TRUNC.NTZ R13, R13 ;  /* 0x0000000d000d7305 */ /* 0x000ea2000020f000 */
[----:B------:R-:W-:-:S03]  /*79a0*/  IMAD.WIDE.U32 R8, R11, R22, R16 ;  /* 0x000000160b087225 */ /* 0x000fc600078e0010 */
[----:B------:R-:W3:Y:S01]  /*79b0*/  LDC R15, c[0x0][0x144] ;  /* 0x00005100ff0f7b82 */ /* 0x000ee20000000800 */
[----:B------:R-:W-:-:S04]  /*79c0*/  IMAD R10, R7, R22, RZ ;  /* 0x00000016070a7224 */ /* 0x000fc800078e02ff */
[----:B------:R-:W-:Y:S02]  /*79d0*/  IMAD R7, R11, R23, R10 ;  /* 0x000000170b077224 */ /* 0x000fe400078e020a */
[----:B------:R-:W-:Y:S01]  /*79e0*/  IMAD.MOV.U32 R10, RZ, RZ, -0x1 ;  /* 0xffffffffff0a7424 */ /* 0x000fe200078e00ff */
[----:B------:R-:W4:Y:S01]  /*79f0*/  LDC R20, c[0x0][0x608] ;  /* 0x00018200ff147b82 */ /* 0x000f220000000800 */
[----:B------:R-:W-:Y:S01]  /*7a00*/  IMAD.IADD R7, R9, 0x1, R7 ;  /* 0x0000000109077824 */ /* 0x000fe200078e0207 */
[----:B------:R-:W-:-:S04]  /*7a10*/  I2FP.F32.U32 R9, R5 ;  /* 0x0000000500097245 */ /* 0x000fc80000201000 */
[-C--:B0-----:R-:W-:Y:S01]  /*7a20*/  SHF.R.U64 R12, R8, R24.reuse, R7 ;  /* 0x00000018080c7219 */ /* 0x081fe20000001207 */
[----:B--2---:R-:W-:Y:S01]  /*7a30*/  IMAD.MOV R8, RZ, RZ, -R13 ;  /* 0x000000ffff087224 */ /* 0x004fe200078e0a0d */
[----:B------:R-:W0:Y:S01]  /*7a40*/  LDC R11, c[0x0][0x658] ;  /* 0x00019600ff0b7b82 */ /* 0x000e220000000800 */
[----:B-1----:R-:W-:Y:S01]  /*7a50*/  ISETP.NE.U32.AND P0, PT, R26, RZ, PT ;  /* 0x000000ff1a00720c */ /* 0x002fe20003f05070 */
[----:B------:R-:W-:Y:S01]  /*7a60*/  FMUL R9, R9, UR4 ;  /* 0x0000000409097c20 */ /* 0x000fe20008400000 */
[----:B------:R-:W-:Y:S02]  /*7a70*/  SHF.R.U32.HI R7, RZ, R24, R7 ;  /* 0x00000018ff077219 */ /* 0x000fe40000011607 */
[----:B------:R-:W-:-:S03]  /*7a80*/  ISETP.NE.AND.EX P0, PT, R27, RZ, PT, P0 ;  /* 0x000000ff1b00720c */ /* 0x000fc60003f05300 */
[----:B------:R-:W1:Y:S01]  /*7a90*/  LDC R22, c[0x0][0x148] ;  /* 0x00005200ff167b82 */ /* 0x000e620000000800 */
[----:B---3--:R-:W-:Y:S02]  /*7aa0*/  IMAD R23, R15, R8, R6 ;  /* 0x000000080f177224 */ /* 0x008fe400078e0206 */
[----:B------:R-:W-:-:S05]  /*7ab0*/  IMAD.MOV.U32 R8, RZ, RZ, 0x1 ;  /* 0x00000001ff087424 */ /* 0x000fca00078e00ff */
[----:B------:R-:W2:Y:S01]  /*7ac0*/  LDC R21, c[0x0][0x600] ;  /* 0x00018000ff157b82 */ /* 0x000ea20000000800 */
[-CC-:B----4-:R-:W-:Y:S02]  /*7ad0*/  SHF.R.U64 R15, R12, R20.reuse, R7.reuse ;  /* 0x000000140c0f7219 */ /* 0x190fe40000001207 */
[----:B------:R-:W-:Y:S02]  /*7ae0*/  SHF.R.U32.HI R6, RZ, R20, R7 ;  /* 0x00000014ff067219 */ /* 0x000fe40000011607 */
[----:B------:R3:W4:Y:S03]  /*7af0*/  F2I.U32.TRUNC.NTZ R20, R9 ;  /* 0x0000000900147305 */ /* 0x000726000020f000 */
[----:B------:R-:W1:Y:S01]  /*7b00*/  LDC R25, c[0x0][0x648] ;  /* 0x00019200ff197b82 */ /* 0x000e620000000800 */
[-C--:B0-----:R-:W-:Y:S02]  /*7b10*/  SHF.R.U64 R19, R15, R11.reuse, R6 ;  /* 0x0000000b0f137219 */ /* 0x081fe40000001206 */
[----:B------:R-:W-:-:S02]  /*7b20*/  SHF.L.U32 R10, R10, R11, RZ ;  /* 0x0000000b0a0a7219 */ /* 0x000fc400000006ff */
[-C--:B------:R-:W-:Y:S01]  /*7b30*/  SHF.R.U32.HI R7, RZ, R11.reuse, R6 ;  /* 0x0000000bff077219 */ /* 0x080fe20000011606 */
[----:B------:R-:W-:Y:S01]  /*7b40*/  IMAD.MOV.U32 R6, RZ, RZ, R19 ;  /* 0x000000ffff067224 */ /* 0x000fe200078e0013 */
[----:B------:R-:W-:Y:S01]  /*7b50*/  SHF.L.U32 R24, R8, R11, RZ ;  /* 0x0000000b08187219 */ /* 0x000fe200000006ff */
[----:B------:R-:W0:Y:S01]  /*7b60*/  LDC R28, c[0x0][0x638] ;  /* 0x00018e00ff1c7b82 */ /* 0x000e220000000800 */
[----:B------:R-:W-:-:S07]  /*7b70*/  LOP3.LUT R30, RZ, R10, RZ, 0x33, !PT ;  /* 0x0000000aff1e7212 */ /* 0x000fce00078e33ff */
[----:B------:R-:W0:Y:S01]  /*7b80*/  LDC R29, c[0x0][0x610] ;  /* 0x00018400ff1d7b82 */ /* 0x000e220000000800 */
[----:B---34-:R-:W-:Y:S05]  /*7b90*/  @!P0 BRA `(.L_x_159) ;  /* 0x0000000000288947 */ /* 0x018fea0003800000 */
        /* <DEDUP_REMOVED lines=10> */
.L_x_159:
[----:B------:R-:W-:Y:S01]  /*7c40*/  ISETP.NE.AND P0, PT, R2, 0x1, PT ;  /* 0x000000010200780c */ /* 0x000fe20003f05270 */
[----:B--2---:R-:W-:Y:S01]  /*7c50*/  VIADD R9, R21, 0xffffffff ;  /* 0xffffffff15097836 */ /* 0x004fe20000000000 */
[----:B-1----:R-:W-:Y:S01]  /*7c60*/  SHF.R.U64 R7, R6, R25, R7 ;  /* 0x0000001906077219 */ /* 0x002fe20000001207 */
[----:B------:R-:W-:Y:S01]  /*7c70*/  IMAD.MOV R20, RZ, RZ, -R20 ;  /* 0x000000ffff147224 */ /* 0x000fe200078e0a14 */
[----:B------:R-:W-:Y:S02]  /*7c80*/  LOP3.LUT R6, R15, R30, RZ, 0xc0, !PT ;  /* 0x0000001e0f067212 */ /* 0x000fe400078ec0ff */
[----:B------:R-:W-:Y:S01]  /*7c90*/  LOP3.LUT R12, R12, R9, RZ, 0xc0, !PT ;  /* 0x000000090c0c7212 */ /* 0x000fe200078ec0ff */
[----:B------:R-:W-:Y:S02]  /*7ca0*/  IMAD.MOV R8, RZ, RZ, -R7 ;  /* 0x000000ffff087224 */ /* 0x000fe400078e0a07 */
[----:B------:R-:W-:Y:S02]  /*7cb0*/  IMAD R6, R24, R7, R6 ;  /* 0x0000000718067224 */ /* 0x000fe400078e0206 */
[----:B------:R-:W-:-:S02]  /*7cc0*/  IMAD.MOV.U32 R9, RZ, RZ, 0x1 ;  /* 0x00000001ff097424 */ /* 0x000fc400078e00ff */
[----:B------:R-:W-:Y:S02]  /*7cd0*/  @P0 IMAD R23, R22, R20, R5 ;  /* 0x0000001416170224 */ /* 0x000fe400078e0205 */
[----:B0-----:R-:W-:Y:S02]  /*7ce0*/  IMAD R5, R8, R28, R19 ;  /* 0x0000001c08057224 */ /* 0x001fe400078e0213 */
[----:B------:R-:W-:Y:S02]  /*7cf0*/  IMAD R19, R6, R29, R23 ;  /* 0x0000001d06137224 */ /* 0x000fe400078e0217 */
[----:B------:R-:W-:Y:S02]  /*7d00*/  IMAD R6, R5, R21, R12 ;  /* 0x0000001505067224 */ /* 0x000fe400078e020c */
[----:B------:R-:W-:-:S03]  /*7d10*/  IMAD.MOV.U32 R8, RZ, RZ, R14 ;  /* 0x000000ffff087224 */ /* 0x000fc600078e000e */
[----:B------:R-:W-:Y:S02]  /*7d20*/  SEL R20, R6, R19, !P0 ;  /* 0x0000001306147207 */ /* 0x000fe40004000000 */
[----:B------:R-:W-:-:S07]  /*7d30*/  SEL R19, R19, R6, !P0 ;  /* 0x0000000613137207 */ /* 0x000fce0004000000 */
.L_x_157:
[----:B------:R-:W-:-:S08]  /*7d40*/  NOP ;  /* 0x0000000000007918 */ /* 0x000fd00000000000 */
[----:B------:R-:W0:-:S00]  /*7d50*/  USETMAXREG.DEALLOC.CTAPOOL 0x28 ;  /* 0x00000028000079c8 */ /* 0x000e0000080e0500 */
[----:B0-----:R-:W-:-:S13]  /*7d60*/  ISETP.NE.AND P0, PT, R0, RZ, PT ;  /* 0x000000ff0000720c */ /* 0x001fda0003f05270 */
[----:B------:R-:W-:Y:S05]  /*7d70*/  @P0 EXIT ;  /* 0x000000000000094d */ /* 0x000fea0003800000 */
[----:B------:R-:W-:Y:S01]  /*7d80*/  LOP3.LUT P0, RZ, R9, 0xff, RZ, 0xc0, !PT ;  /* 0x000000ff09ff7812 */ /* 0x000fe2000780c0ff */
[----:B------:R-:W-:Y:S02]  /*7d90*/  IMAD.MOV.U32 R0, RZ, RZ, 0x1 ;  /* 0x00000001ff007424 */ /* 0x000fe400078e00ff */
[----:B------:R-:W-:-:S10]  /*7da0*/  IMAD.MOV.U32 R12, RZ, RZ, RZ ;  /* 0x000000ffff0c7224 */ /* 0x000fd400078e00ff */
[----:B------:R-:W-:Y:S05]  /*7db0*/  @!P0 BRA `(.L_x_160) ;  /* 0x0000000c00448947 */ /* 0x000fea0003800000 */
[----:B------:R-:W0:Y:S01]  /*7dc0*/  LDC R0, c[0x0][0x28c] ;  /* 0x0000a300ff007b82 */ /* 0x000e220000000800 */
[----:B------:R-:W-:Y:S01]  /*7dd0*/  LOP3.LUT P0, RZ, R3, 0x1f, RZ, 0xc0, !PT ;  /* 0x0000001f03ff7812 */ /* 0x000fe2000780c0ff */
[----:B------:R-:W-:Y:S01]  /*7de0*/  ULDC UR5, c[0x0][0x658] ;  /* 0x0001960000057ab9 */ /* 0x000fe20000000800 */
[----:B------:R-:W-:Y:S01]  /*7df0*/  UMOV UR6, 0xffffffff ;  /* 0xffffffff00067882 */ /* 0x000fe20000000000 */
[----:B------:R-:W-:Y:S01]  /*7e00*/  BSSY B0, `(.L_x_160) ;  /* 0x00000cc000007945 */ /* 0x000fe20003800000 */
[----:B------:R-:W-:Y:S01]  /*7e10*/  USHF.L.U32 UR6, UR6, UR5, URZ ;  /* 0x0000000506067299 */ /* 0x000fe2000800063f */
[C---:B------:R-:W-:Y:S01]  /*7e20*/  ISETP.NE.AND P2, PT, R4.reuse, RZ, PT ;  /* 0x000000ff0400720c */ /* 0x040fe20003f45270 */
[----:B------:R-:W-:Y:S01]  /*7e30*/  IMAD.MOV.U32 R13, RZ, RZ, 0x1 ;  /* 0x00000001ff0d7424 */ /* 0x000fe200078e00ff */
[----:B------:R-:W-:Y:S01]  /*7e40*/  ISETP.NE.OR P0, PT, R4, RZ, !P0 ;  /* 0x000000ff0400720c */ /* 0x000fe20004705670 */
[----:B------:R-:W-:Y:S01]  /*7e50*/  IMAD.MOV.U32 R12, RZ, RZ, RZ ;  /* 0x000000ffff0c7224 */ /* 0x000fe200078e00ff */
[----:B------:R-:W-:Y:S01]  /*7e60*/  LOP3.LUT R11, R18, 0x2, RZ, 0xfc, !PT ;  /* 0x00000002120b7812 */ /* 0x000fe200078efcff */
[----:B------:R-:W-:Y:S01]  /*7e70*/  ULDC UR4, c[0x0][0x600] ;  /* 0x0001800000047ab9 */ /* 0x000fe20000000800 */
[----:B------:R-:W-:Y:S01]  /*7e80*/  UMOV UR7, 0x1 ;  /* 0x0000000100077882 */ /* 0x000fe20000000000 */
[----:B------:R-:W-:-:S02]  /*7e90*/  UIADD3 UR4, UR4, -0x1, URZ ;  /* 0xffffffff04047890 */ /* 0x000fc4000fffe03f */
[----:B------:R-:W-:Y:S02]  /*7ea0*/  USHF.L.U32 UR5, UR7, UR5, URZ ;  /* 0x0000000507057299 */ /* 0x000fe4000800063f */
[----:B------:R-:W-:Y:S01]  /*7eb0*/  ULOP3.LUT UR13, URZ, UR6, URZ, 0x33, !UPT ;  /* 0x000000063f0d7292 */ /* 0x000fe2000f8e333f */
[----:B------:R-:W-:Y:S01]  /*7ec0*/  ULDC.64 UR22, c[0x0][0x198] ;  /* 0x0000660000167ab9 */ /* 0x000fe20000000a00 */
[----:B0-----:R-:W-:-:S05]  /*7ed0*/  VIADD R0, R0, 0x3f ;  /* 0x0000003f00007836 */ /* 0x001fca0000000000 */
[----:B------:R-:W-:-:S04]  /*7ee0*/  SHF.R.S32.HI R3, RZ, 0x1f, R0 ;  /* 0x0000001fff037819 */ /* 0x000fc80000011400 */
[----:B------:R-:W-:Y:S01]  /*7ef0*/  LEA.HI R3, R3, R0, RZ, 0x6 ;  /* 0x0000000003037211 */ /* 0x000fe200078f30ff */
[----:B------:R-:W-:-:S03]  /*7f00*/  IMAD.MOV.U32 R0, RZ, RZ, 0x1 ;  /* 0x00000001ff007424 */ /* 0x000fc600078e00ff */
[----:B------:R-:W-:-:S05]  /*7f10*/  SHF.R.S32.HI R3, RZ, 0x6, R3 ;  /* 0x00000006ff037819 */ /* 0x000fca0000011403 */
[----:B------:R-:W-:-:S07]  /*7f20*/  VIADD R10, R3, 0x1 ;  /* 0x00000001030a7836 */ /* 0x000fce0000000000 */
.L_x_172:
[----:B------:R-:W-:-:S03]  /*7f30*/  UMOV UR6, 0xffffffff ;  /* 0xffffffff00067882 */ /* 0x000fc60000000000 */
[----:B------:R-:W-:Y:S05]  /*7f40*/  BRA.DIV UR6, `(.L_x_161) ;  /* 0x0000000e06f07947 */ /* 0x000fea000b800000 */
[----:B------:R-:W-:-:S13]  /*7f50*/  ELECT P6, URZ, PT ;  /* 0x00000000003f782f */ /* 0x000fda00038c0000 */
.L_x_184:
[----:B------:R-:W0:Y:S01]  /*7f60*/  LDC R4, c[0x0][0x28c] ;  /* 0x0000a300ff047b82 */ /* 0x000e220000000800 */
[----:B------:R-:W-:Y:S01]  /*7f70*/  BSSY B1, `(.L_x_162) ;  /* 0x0000043000017945 */ /* 0x000fe20003800000 */
[----:B0-----:R-:W-:-:S13]  /*7f80*/  ISETP.LT.OR P6, PT, R4, 0x1, !P6 ;  /* 0x000000010400780c */ /* 0x001fda00077c1670 */
[----:B------:R-:W-:Y:S05]  /*7f90*/  @P6 BRA `(.L_x_163) ;  /* 0x0000000400006947 */ /* 0x000fea0003800000 */
[----:B------:R-:W-:Y:S02]  /*7fa0*/  IMAD.SHL.U32 R19, R19, 0x100, RZ ;  /* 0x0000010013137824 */ /* 0x000fe400078e00ff */
[----:B------:R-:W-:Y:S02]  /*7fb0*/  IMAD.SHL.U32 R20, R20, 0x40, RZ ;  /* 0x0000004014147824 */ /* 0x000fe400078e00ff */
[----:B------:R-:W-:Y:S02]  /*7fc0*/  IMAD.MOV.U32 R21, RZ, RZ, RZ ;  /* 0x000000ffff157224 */ /* 0x000fe400078e00ff */
[----:B------:R-:W-:Y:S02]  /*7fd0*/  IMAD.MOV.U32 R4, RZ, RZ, R10 ;  /* 0x000000ffff047224 */ /* 0x000fe400078e000a */
[----:B------:R-:W-:Y:S02]  /*7fe0*/  IMAD.MOV.U32 R5, RZ, RZ, R0 ;  /* 0x000000ffff057224 */ /* 0x000fe400078e0000 */
[----:B------:R-:W-:-:S07]  /*7ff0*/  IMAD.MOV.U32 R6, RZ, RZ, R12 ;  /* 0x000000ffff067224 */ /* 0x000fce00078e000c */
.L_x_167:
[----:B------:R-:W0:Y:S01]  /*8000*/  S2R R14, SR_CgaCtaId ;  /* 0x00000000000e7919 */ /* 0x000e220000008800 */
[----:B------:R-:W-:Y:S01]  /*8010*/  MOV R7, 0x400 ;  /* 0x0000040000077802 */ /* 0x000fe20000000f00 */
[----:B------:R-:W1:Y:S03]  /*8020*/  @!P2 LDC R9, c[0x0][0x500] ;  /* 0x00014000ff09ab82 */ /* 0x000e660000000800 */
[----:B0-----:R-:W-:Y:S02]  /*8030*/  LEA R15, R14, R7, 0x18 ;  /* 0x000000070e0f7211 */ /* 0x001fe400078ec0ff */
[----:B------:R-:W-:-:S03]  /*8040*/  SHF.L.U32 R7, R5, 0x1f, RZ ;  /* 0x0000001f05077819 */ /* 0x000fc600000006ff */
[----:B------:R-:W-:-:S04]  /*8050*/  IMAD R14, R6, 0x8, R15 ;  /* 0x00000008060e7824 */ /* 0x000fc800078e020f */
[----:B------:R-:W0:Y:S02]  /*8060*/  SYNCS.PHASECHK.TRANS64.TRYWAIT P1, [R14+URZ+0x28], R7 ;  /* 0x000028070e0075a7 */ /* 0x000e24000802017f */
[----:B01----:R-:W-:Y:S05]  /*8070*/  @!P1 BRA `(.L_x_164) ;  /* 0x0000000c00c49947 */ /* 0x003fea0003800000 */
.L_x_185:
[----:B0-----:R-:W-:Y:S01]  /*8080*/  PRMT R7, R11, 0x9910, RZ ;  /* 0x000099100b077816 */ /* 0x001fe200000000ff */
[----:B------:R0:W-:Y:S03]  /*8090*/  @!P2 SYNCS.ARRIVE.TRANS64 RZ, [R14+URZ], R9 ;  /* 0x000000090effa9a7 */ /* 0x0001e6000800003f */
[----:B------:R-:W-:-:S13]  /*80a0*/  ISETP.NE.AND P1, PT, R7, 0x2, PT ;  /* 0x000000020700780c */ /* 0x000fda0003f25270 */
[----:B0-----:R-:W-:Y:S05]  /*80b0*/  @P1 BRA `(.L_x_165) ;  /* 0x0000000000041947 */ /* 0x001fea0003800000 */
[----:B------:R-:W-:Y:S01]  /*80c0*/  BPT.TRAP 0x1 ;  /* 0x000000040000795c */ /* 0x000fe20000300000 */
.L_x_165:
[----:B------:R-:W-:Y:S05]  /*80d0*/  @P0 BRA `(.L_x_166) ;  /* 0x0000000000040947 */ /* 0x000fea0003800000 */
[----:B------:R-:W-:Y:S01]  /*80e0*/  BPT.TRAP 0x1 ;  /* 0x000000040000795c */ /* 0x000fe20000300000 */
.L_x_166:
[C-C-:B------:R-:W-:Y:S01]  /*80f0*/  IMAD R7, R6.reuse, 0x10000, R15.reuse ;  /* 0x0001000006077824 */ /* 0x140fe200078e020f */
[----:B------:R-:W-:Y:S01]  /*8100*/  R2UR UR34, R21 ;  /* 0x00000000152272ca */ /* 0x000fe200000e0000 */
[----:B------:R-:W-:Y:S01]  /*8110*/  IMAD R15, R6, 0x4000, R15 ;  /* 0x00004000060f7824 */ /* 0x000fe200078e020f */
[----:B------:R-:W-:Y:S01]  /*8120*/  R2UR UR33, R14 ;  /* 0x000000000e2172ca */ /* 0x000fe200000e0000 */
[----:B------:R-:W-:Y:S01]  /*8130*/  VIADD R4, R4, 0xffffffff ;  /* 0xffffffff04047836 */ /* 0x000fe20000000000 */
[----:B------:R-:W-:Y:S01]  /*8140*/  R2UR UR24, R7 ;  /* 0x00000000071872ca */ /* 0x000fe200000e0000 */
[----:B------:R-:W-:Y:S01]  /*8150*/  UIADD3 UR6, UP0, UR22, 0xf0, URZ ;  /* 0x000000f016067890 */ /* 0x000fe2000ff1e03f */
[----:B------:R-:W-:Y:S01]  /*8160*/  R2UR UR8, R15 ;  /* 0x000000000f0872ca */ /* 0x000fe200000e0000 */
[----:B------:R-:W-:Y:S01]  /*8170*/  UIADD3 UR30, UP1, UR22, 0x1f0, URZ ;  /* 0x000001f0161e7890 */ /* 0x000fe2000ff3e03f */
[----:B------:R-:W-:Y:S01]  /*8180*/  R2UR UR36, R8 ;  /* 0x00000000082472ca */ /* 0x000fe200000e0000 */
[----:B------:R-:W-:Y:S01]  /*8190*/  UIADD3.X UR7, URZ, UR23, URZ, UP0, !UPT ;  /* 0x000000173f077290 */ /* 0x000fe200087fe43f */
[----:B------:R-:W-:Y:S01]  /*81a0*/  R2UR UR35, R19 ;  /* 0x00000000132372ca */ /* 0x000fe200000e0000 */
[----:B------:R-:W-:Y:S01]  /*81b0*/  UIADD3.X UR31, URZ, UR23, URZ, UP1, !UPT ;  /* 0x000000173f1f7290 */ /* 0x000fe20008ffe43f */
[----:B------:R-:W-:Y:S01]  /*81c0*/  R2UR UR19, R20 ;  /* 0x00000000141372ca */ /* 0x000fe200000e0000 */
[----:B------:R-:W-:Y:S01]  /*81d0*/  UIADD3 UR26, UR34, 0x20, URZ ;  /* 0x00000020221a7890 */ /* 0x000fe2000fffe03f */
[----:B------:R-:W-:Y:S01]  /*81e0*/  ISETP.GT.AND P3, PT, R4, 0x1, PT ;  /* 0x000000010400780c */ /* 0x000fe20003f64270 */
[----:B------:R-:W-:Y:S01]  /*81f0*/  VIADD R6, R6, 0x1 ;  /* 0x0000000106067836 */ /* 0x000fe20000000000 */
[----:B------:R-:W-:Y:S01]  /*8200*/  UMOV UR14, 0x0 ;  /* 0x00000000000e7882 */ /* 0x000fe20000000000 */
[----:B------:R-:W-:Y:S01]  /*8210*/  UIADD3 UR32, UR24, 0x100, URZ ;  /* 0x0000010018207890 */ /* 0x000fe2000fffe03f */
[----:B------:R-:W-:Y:S01]  /*8220*/  VIADD R21, R21, 0x40 ;  /* 0x0000004015157836 */ /* 0x000fe20000000000 */
[----:B------:R-:W-:Y:S01]  /*8230*/  UIADD3 UR24, UR24, 0x8100, URZ ;  /* 0x0000810018187890 */ /* 0x000fe2000fffe03f */
[----:B------:R-:W-:Y:S01]  /*8240*/  ISETP.NE.AND P1, PT, R6, 0x5, PT ;  /* 0x000000050600780c */ /* 0x000fe20003f25270 */
[----:B------:R-:W-:-:S02]  /*8250*/  UIADD3 UR16, UR8, 0x50100, URZ ;  /* 0x0005010008107890 */ /* 0x000fc4000fffe03f */
[----:B------:R-:W-:Y:S01]  /*8260*/  UIADD3 UR8, UR8, 0x52100, URZ ;  /* 0x0005210008087890 */ /* 0x000fe2000fffe03f */
[----:B------:R-:W-:Y:S01]  /*8270*/  SEL R14, RZ, 0x1, P1 ;  /* 0x00000001ff0e7807 */ /* 0x000fe20000800000 */
[----:B------:R-:W-:Y:S01]  /*8280*/  UMOV UR15, 0x10000000 ;  /* 0x10000000000f7882 */ /* 0x000fe20000000000 */
[----:B------:R-:W-:Y:S01]  /*8290*/  UMOV UR25, UR33 ;  /* 0x0000002100197c82 */ /* 0x000fe20008000000 */
[----:B------:R-:W-:Y:S01]  /*82a0*/  UMOV UR28, UR36 ;  /* 0x00000024001c7c82 */ /* 0x000fe20008000000 */
[----:B------:R-:W-:Y:S01]  /*82b0*/  UMOV UR27, UR35 ;  /* 0x00000023001b7c82 */ /* 0x000fe20008000000 */
[----:B------:R-:W-:Y:S01]  /*82c0*/  UMOV UR17, UR33 ;  /* 0x0000002100117c82 */ /* 0x000fe20008000000 */
[----:B------:R-:W-:Y:S01]  /*82d0*/  UMOV UR18, UR34 ;  /* 0x0000002200127c82 */ /* 0x000fe20008000000 */
[----:B------:R-:W-:Y:S01]  /*82e0*/  UMOV UR20, UR36 ;  /* 0x0000002400147c82 */ /* 0x000fe20008000000 */
[----:B------:R0:W-:Y:S01]  /*82f0*/  UTMALDG.3D [UR32], [UR6], desc[UR14] ;  /* 0x00000e20060075b4 */ /* 0x0001e20008011000 */
[----:B------:R-:W-:Y:S01]  /*8300*/  UMOV UR9, UR33 ;  /* 0x0000002100097c82 */ /* 0x000fe20008000000 */
[----:B------:R-:W-:Y:S01]  /*8310*/  UMOV UR11, UR19 ;  /* 0x00000013000b7c82 */ /* 0x000fe20008000000 */
[----:B------:R-:W-:Y:S01]  /*8320*/  UMOV UR12, UR36 ;  /* 0x00000024000c7c82 */ /* 0x000fe20008000000 */
[----:B------:R-:W-:Y:S01]  /*8330*/  UMOV UR10, UR26 ;  /* 0x0000001a000a7c82 */ /* 0x000fe20008000000 */
[----:B------:R-:W-:-:S02]  /*8340*/  LOP3.LUT R5, R5, R14, RZ, 0x3c, !PT ;  /* 0x0000000e05057212 */ /* 0x000fc400078e3cff */
[----:B------:R-:W-:Y:S01]  /*8350*/  SEL R6, R6, RZ, P1 ;  /* 0x000000ff06067207 */ /* 0x000fe20000800000 */
[----:B------:R0:W-:Y:S01]  /*8360*/  UTMALDG.3D [UR24], [UR6], desc[UR14] ;  /* 0x00000e18060075b4 */ /* 0x0001e20008011000 */
[----:B------:R0:W-:Y:S01]  /*8370*/  UTMALDG.3D [UR16], [UR30], desc[UR14] ;  /* 0x00000e101e0075b4 */ /* 0x0001e20008011000 */
[----:B------:R0:W-:Y:S02]  /*8380*/  UTMALDG.3D [UR8], [UR30], desc[UR14] ;  /* 0x00000e081e0075b4 */ /* 0x0001e40008011000 */
[----:B0-----:R-:W-:Y:S05]  /*8390*/  @P3 BRA `(.L_x_167) ;  /* 0xfffffffc00183947 */ /* 0x001fea000383ffff */
.L_x_163:
[----:B------:R-:W-:Y:S05]  /*83a0*/  BSYNC B1 ;  /* 0x0000000000017941 */ /* 0x000fea0003800000 */
.L_x_162:
[----:B------:R-:W-:Y:S01]  /*83b0*/  LOP3.LUT P3, RZ, R13, 0xff, RZ, 0xc0, !PT ;  /* 0x000000ff0dff7812 */ /* 0x000fe2000786c0ff */
[----:B------:R-:W-:Y:S01]  /*83c0*/  IMAD.IADD R12, R3, 0x1, R12 ;  /* 0x00000001030c7824 */ /* 0x000fe200078e020c */
[----:B------:R-:W-:Y:S01]  /*83d0*/  IADD3 R16, P4, R16, UR38, RZ ;  /* 0x0000002610107c10 */ /* 0x000fe2000ff9e0ff */
[----:B------:R-:W-:Y:S01]  /*83e0*/  ULDC.64 UR6, c[0x0][0x650] ;  /* 0x0001940000067ab9 */ /* 0x000fe20000000a00 */
[----:B------:R-:W-:Y:S01]  /*83f0*/  BSSY B1, `(.L_x_168) ;  /* 0x000006a000017945 */ /* 0x000fe20003800000 */
[----:B------:R-:W-:Y:S01]  /*8400*/  IMAD.MOV.U32 R19, RZ, RZ, -0x1 ;  /* 0xffffffffff137424 */ /* 0x000fe200078e00ff */
[----:B------:R-:W-:Y:S01]  /*8410*/  ISETP.GT.U32.AND P1, PT, R12, 0x4, PT ;  /* 0x000000040c00780c */ /* 0x000fe20003f24070 */
[----:B------:R-:W-:Y:S01]  /*8420*/  IMAD.MOV.U32 R20, RZ, RZ, -0x1 ;  /* 0xffffffffff147424 */ /* 0x000fe200078e00ff */
[----:B------:R-:W-:Y:S01]  /*8430*/  IADD3.X R17, R17, UR41, RZ, P4, !PT ;  /* 0x0000002911117c10 */ /* 0x000fe2000a7fe4ff */
[----:B------:R-:W-:Y:S01]  /*8440*/  IMAD.MOV.U32 R8, RZ, RZ, -0x1 ;  /* 0xffffffffff087424 */ /* 0x000fe200078e00ff */
[----:B------:R-:W-:-:S02]  /*8450*/  ISETP.LT.U32.AND P1, PT, R3, 0x5, P1 ;  /* 0x000000050300780c */ /* 0x000fc40000f21070 */
[----:B------:R-:W-:Y:S01]  /*8460*/  PRMT R13, RZ, 0x7610, R13 ;  /* 0x00007610ff0d7816 */ /* 0x000fe2000000000d */
[----:B------:R-:W0:Y:S01]  /*8470*/  @P3 S2R R5, SR_CgaCtaId ;  /* 0x0000000000053919 */ /* 0x000e220000008800 */
[----:B------:R-:W-:-:S04]  /*8480*/  @P3 MOV R4, 0x400 ;  /* 0x0000040000043802 */ /* 0x000fc80000000f00 */
[----:B0-----:R-:W-:Y:S01]  /*8490*/  @P3 LEA R6, R5, R4, 0x18 ;  /* 0x0000000405063211 */ /* 0x001fe200078ec0ff */
[----:B------:R-:W-:-:S03]  /*84a0*/  IMAD.WIDE.U32 R4, R12, -0x33333333, RZ ;  /* 0xcccccccd0c047825 */ /* 0x000fc600078e00ff */
[----:B------:R0:W-:Y:S01]  /*84b0*/  @P3 SYNCS.ARRIVE.TRANS64.A1T0 RZ, [R6+URZ+0x68], RZ ;  /* 0x000068ff06ff39a7 */ /* 0x0001e2000810003f */
[----:B------:R-:W-:Y:S02]  /*84c0*/  ISETP.GE.U32.AND P3, PT, R3, 0x5, PT ;  /* 0x000000050300780c */ /* 0x000fe40003f66070 */
[----:B------:R-:W-:Y:S02]  /*84d0*/  SHF.R.U32.HI R7, RZ, 0x2, R5 ;  /* 0x00000002ff077819 */ /* 0x000fe40000011605 */
[----:B------:R-:W-:Y:S02]  /*84e0*/  SEL R5, RZ, 0x1, !P1 ;  /* 0x00000001ff057807 */ /* 0x000fe40004800000 */
[----:B------:R-:W-:Y:S01]  /*84f0*/  ISETP.GE.U32.AND P1, PT, R16, UR6, PT ;  /* 0x0000000610007c0c */ /* 0x000fe2000bf26070 */
[----:B------:R-:W-:Y:S01]  /*8500*/  IMAD R12, R7, -0x5, R12 ;  /* 0xfffffffb070c7824 */ /* 0x000fe200078e020c */
[----:B------:R-:W-:Y:S02]  /*8510*/  LOP3.LUT R0, R0, R5, RZ, 0x3c, !PT ;  /* 0x0000000500007212 */ /* 0x000fe400078e3cff */
[----:B------:R-:W-:-:S02]  /*8520*/  ISETP.GE.U32.AND.EX P1, PT, R17, UR7, PT, P1 ;  /* 0x0000000711007c0c */ /* 0x000fc4000bf26110 */
[----:B------:R-:W-:Y:S02]  /*8530*/  PRMT R4, RZ, 0x7610, R4 ;  /* 0x00007610ff047816 */ /* 0x000fe40000000004 */
[----:B------:R-:W-:-:S09]  /*8540*/  @P3 LOP3.LUT R0, R0, 0x1, R7, 0x78, !PT ;  /* 0x0000000100003812 */ /* 0x000fd200078e7807 */
[----:B0-----:R-:W-:Y:S05]  /*8550*/  @P1 BRA `(.L_x_169) ;  /* 0x00000004004c1947 */ /* 0x001fea0003800000 */
[----:B------:R-:W-:Y:S01]  /*8560*/  ULDC.64 UR6, c[0x0][0x628] ;  /* 0x00018a0000067ab9 */ /* 0x000fe20000000a00 */
[----:B------:R-:W0:Y:S01]  /*8570*/  S2R R15, SR_CTAID.X ;  /* 0x00000000000f7919 */ /* 0x000e220000002500 */
[----:B------:R-:W-:Y:S01]  /*8580*/  ISETP.NE.U32.AND P1, PT, RZ, UR6, PT ;  /* 0x00000006ff007c0c */ /* 0x000fe2000bf25070 */
[----:B------:R-:W-:Y:S01]  /*8590*/  ULDC UR9, c[0x0][0x630] ;  /* 0x00018c0000097ab9 */ /* 0x000fe20000000800 */
[----:B------:R-:W-:Y:S01]  /*85a0*/  IMAD.MOV.U32 R4, RZ, RZ, R16 ;  /* 0x000000ffff047224 */ /* 0x000fe200078e0010 */
[----:B------:R-:W1:Y:S01]  /*85b0*/  S2R R14, SR_CTAID.Y ;  /* 0x00000000000e7919 */ /* 0x000e620000002600 */
[----:B------:R-:W-:Y:S01]  /*85c0*/  ISETP.NE.AND.EX P1, PT, RZ, UR7, PT, P1 ;  /* 0x00000007ff007c0c */ /* 0x000fe2000bf25310 */
[----:B------:R-:W-:-:S12]  /*85d0*/  IMAD.MOV.U32 R5, RZ, RZ, R17 ;  /* 0x000000ffff057224 */ /* 0x000fd800078e0011 */
[----:B------:R-:W-:Y:S05]  /*85e0*/  @!P1 BRA `(.L_x_170) ;  /* 0x0000000000289947 */ /* 0x000fea0003800000 */
[----:B------:R-:W-:Y:S02]  /*85f0*/  ULDC UR8, c[0x0][0x634] ;  /* 0x00018d0000087ab9 */ /* 0x000fe40000000800 */
[----:B------:R-:W-:-:S05]  /*8600*/  IADD3 R9, P1, R16, UR8, RZ ;  /* 0x0000000810097c10 */ /* 0x000fca000ff3e0ff */
[----:B------:R-:W-:-:S04]  /*8610*/  IMAD.X R19, RZ, RZ, R17, P1 ;  /* 0x000000ffff137224 */ /* 0x000fc800008e0611 */
[----:B------:R-:W-:-:S04]  /*8620*/  IMAD.WIDE.U32 R6, R19, UR6, RZ ;  /* 0x0000000613067c25 */ /* 0x000fc8000f8e00ff */
[----:B------:R-:W-:-:S04]  /*8630*/  IMAD.WIDE.U32 R6, P1, R9, UR7, R6 ;  /* 0x0000000709067c25 */ /* 0x000fc8000f820006 */
[----:B------:R-:W-:-:S04]  /*8640*/  IMAD.WIDE.U32 R8, R9, UR6, RZ ;  /* 0x0000000609087c25 */ /* 0x000fc8000f8e00ff */
[----:B------:R-:W-:Y:S01]  /*8650*/  IMAD.X R5, RZ, RZ, RZ, P1 ;  /* 0x000000ffff057224 */ /* 0x000fe200008e06ff */
[----:B------:R-:W-:Y:S01]  /*8660*/  IADD3 RZ, P1, R9, R6, RZ ;  /* 0x0000000609ff7210 */ /* 0x000fe20007f3e0ff */
[----:B------:R-:W-:-:S04]  /*8670*/  IMAD.MOV.U32 R4, RZ, RZ, R7 ;  /* 0x000000ffff047224 */ /* 0x000fc800078e0007 */
[----:B------:R-:W-:-:S08]  /*8680*/  IMAD.WIDE.U32.X R4, R19, UR7, R4, P1 ;  /* 0x0000000713047c25 */ /* 0x000fd000088e0404 */
.L_x_170:
[--C-:B------:R-:W-:Y:S01]  /*8690*/  SHF.R.U64 R8, R4, UR9, R5.reuse ;  /* 0x0000000904087c19 */ /* 0x100fe20008001205 */
[----:B------:R-:W-:Y:S01]  /*86a0*/  ULDC.64 UR6, c[0x0][0x620] ;  /* 0x0001880000067ab9 */ /* 0x000fe20000000a00 */
[----:B------:R-:W-:Y:S01]  /*86b0*/  SHF.R.U32.HI R4, RZ, UR9, R5 ;  /* 0x00000009ff047c19 */ /* 0x000fe20008011605 */
[----:B------:R-:W2:Y:S01]  /*86c0*/  LDC R24, c[0x0][0x144] ;  /* 0x00005100ff187b82 */ /* 0x000ea20000000800 */
[----:B------:R-:W-:Y:S01]  /*86d0*/  IADD3 R7, P1, RZ, -R8, RZ ;  /* 0x80000008ff077210 */ /* 0x000fe20007f3e0ff */
[----:B------:R-:W-:Y:S01]  /*86e0*/  ULDC.64 UR10, c[0x0][0x640] ;  /* 0x00019000000a7ab9 */ /* 0x000fe20000000a00 */
[----:B0-----:R-:W-:Y:S01]  /*86f0*/  I2FP.F32.U32 R9, R15 ;  /* 0x0000000f00097245 */ /* 0x001fe20000201000 */
[----:B------:R-:W-:Y:S02]  /*8700*/  ULDC UR8, c[0x0][0x608] ;  /* 0x0001820000087ab9 */ /* 0x000fe40000000800 */
[----:B------:R-:W-:Y:S01]  /*8710*/  IMAD.X R4, RZ, RZ, ~R4, P1 ;  /* 0x000000ffff047224 */ /* 0x000fe200008e0e04 */
[----:B------:R-:W-:Y:S01]  /*8720*/  ISETP.NE.U32.AND P1, PT, RZ, UR10, PT ;  /* 0x0000000aff007c0c */ /* 0x000fe2000bf25070 */
[----:B------:R-:W0:Y:S02]  /*8730*/  LDC R21, c[0x0][0x148] ;  /* 0x00005200ff157b82 */ /* 0x000e240000000800 */
[----:B------:R-:W-:Y:S01]  /*8740*/  IMAD R6, R4, UR6, RZ ;  /* 0x0000000604067c24 */ /* 0x000fe2000f8e02ff */
[----:B------:R-:W-:Y:S01]  /*8750*/  ISETP.NE.AND.EX P1, PT, RZ, UR11, PT, P1 ;  /* 0x0000000bff007c0c */ /* 0x000fe2000bf25310 */
[----:B------:R-:W-:Y:S01]  /*8760*/  IMAD.WIDE.U32 R4, R7, UR6, R16 ;  /* 0x0000000607047c25 */ /* 0x000fe2000f8e0010 */
[----:B------:R-:W-:-:S03]  /*8770*/  ULDC UR6, c[0x0][0x150] ;  /* 0x0000540000067ab9 */ /* 0x000fc60000000800 */
[----:B------:R-:W-:Y:S02]  /*8780*/  IMAD R7, R7, UR7, R6 ;  /* 0x0000000707077c24 */ /* 0x000fe4000f8e0206 */
[----:B------:R-:W-:Y:S01]  /*8790*/  FMUL R6, R9, UR6 ;  /* 0x0000000609067c20 */ /* 0x000fe20008400000 */
[----:B------:R-:W-:Y:S01]  /*87a0*/  ULDC UR6, c[0x0][0x618] ;  /* 0x0001860000067ab9 */ /* 0x000fe20000000800 */
[----:B------:R-:W-:Y:S01]  /*87b0*/  ULDC UR7, c[0x0][0x154] ;  /* 0x0000550000077ab9 */ /* 0x000fe20000000800 */
[----:B------:R-:W-:-:S03]  /*87c0*/  IMAD.IADD R5, R5, 0x1, R7 ;  /* 0x0000000105057824 */ /* 0x000fc600078e0207 */
[----:B------:R-:W3:Y:S02]  /*87d0*/  F2I.U32.TRUNC.NTZ R6, R6 ;  /* 0x0000000600067305 */ /* 0x000ee4000020f000 */
[----:B------:R-:W-:Y:S02]  /*87e0*/  SHF.R.U64 R9, R4, UR6, R5 ;  /* 0x0000000604097c19 */ /* 0x000fe40008001205 */
[----:B-1----:R-:W-:-:S05]  /*87f0*/  I2FP.F32.U32 R4, R14 ;  /* 0x0000000e00047245 */ /* 0x002fca0000201000 */
[----:B------:R-:W-:Y:S01]  /*8800*/  FMUL R22, R4, UR7 ;  /* 0x0000000704167c20 */ /* 0x000fe20008400000 */
[----:B------:R-:W-:Y:S01]  /*8810*/  SHF.R.U32.HI R4, RZ, UR6, R5 ;  /* 0x00000006ff047c19 */ /* 0x000fe20008011605 */
[----:B------:R-:W-:-:S03]  /*8820*/  ULDC UR6, c[0x0][0x658] ;  /* 0x0001960000067ab9 */ /* 0x000fc60000000800 */
[--C-:B------:R-:W-:Y:S01]  /*8830*/  SHF.R.U64 R20, R9, UR8, R4.reuse ;  /* 0x0000000809147c19 */ /* 0x100fe20008001204 */
[----:B------:R-:W1:Y:S01]  /*8840*/  F2I.U32.TRUNC.NTZ R22, R22 ;  /* 0x0000001600167305 */ /* 0x000e62000020f000 */
[----:B------:R-:W-:Y:S01]  /*8850*/  SHF.R.U32.HI R5, RZ, UR8, R4 ;  /* 0x00000008ff057c19 */ /* 0x000fe20008011604 */
[----:B---3--:R-:W-:-:S03]  /*8860*/  IMAD.MOV R6, RZ, RZ, -R6 ;  /* 0x000000ffff067224 */ /* 0x008fc600078e0a06 */
[----:B------:R-:W-:Y:S01]  /*8870*/  SHF.R.U64 R19, R20, UR6, R5 ;  /* 0x0000000614137c19 */ /* 0x000fe20008001205 */
[----:B--2---:R-:W-:Y:S01]  /*8880*/  IMAD R15, R24, R6, R15 ;  /* 0x00000006180f7224 */ /* 0x004fe200078e020f */
[----:B------:R-:W-:-:S03]  /*8890*/  SHF.R.U32.HI R23, RZ, UR6, R5 ;  /* 0x00000006ff177c19 */ /* 0x000fc60008011605 */
[----:B------:R-:W-:Y:S02]  /*88a0*/  IMAD.MOV.U32 R4, RZ, RZ, R19 ;  /* 0x000000ffff047224 */ /* 0x000fe400078e0013 */
[----:B------:R-:W-:Y:S01]  /*88b0*/  IMAD.MOV.U32 R5, RZ, RZ, R23 ;  /* 0x000000ffff057224 */ /* 0x000fe200078e0017 */
[----:B-1----:R-:W-:Y:S06]  /*88c0*/  @!P1 BRA `(.L_x_171) ;  /* 0x0000000000289947 */ /* 0x002fec0003800000 */
[----:B------:R-:W-:Y:S02]  /*88d0*/  ULDC UR6, c[0x0][0x64c] ;  /* 0x0001930000067ab9 */ /* 0x000fe40000000800 */
[----:B------:R-:W-:-:S05]  /*88e0*/  IADD3 R5, P1, R19, UR6, RZ ;  /* 0x0000000613057c10 */ /* 0x000fca000ff3e0ff */
[----:B------:R-:W-:-:S04]  /*88f0*/  IMAD.X R23, RZ, RZ, R23, P1 ;  /* 0x000000ffff177224 */ /* 0x000fc800008e0617 */
[----:B------:R-:W-:-:S04]  /*8900*/  IMAD.WIDE.U32 R6, R23, UR10, RZ ;  /* 0x0000000a17067c25 */ /* 0x000fc8000f8e00ff */
[----:B------:R-:W-:-:S04]  /*8910*/  IMAD.WIDE.U32 R6, P1, R5, UR11, R6 ;  /* 0x0000000b05067c25 */ /* 0x000fc8000f820006 */
[----:B------:R-:W-:-:S04]  /*8920*/  IMAD.WIDE.U32 R4, R5, UR10, RZ ;  /* 0x0000000a05047c25 */ /* 0x000fc8000f8e00ff */
[----:B------:R-:W-:Y:S01]  /*8930*/  IMAD.MOV.U32 R4, RZ, RZ, R7 ;  /* 0x000000ffff047224 */ /* 0x000fe200078e0007 */
[----:B------:R-:W-:Y:S01]  /*8940*/  IADD3 RZ, P3, R5, R6, RZ ;  /* 0x0000000605ff7210 */ /* 0x000fe20007f7e0ff */
[----:B------:R-:W-:-:S04]  /*8950*/  IMAD.X R5, RZ, RZ, RZ, P1 ;  /* 0x000000ffff057224 */ /* 0x000fc800008e06ff */
[----:B------:R-:W-:-:S08]  /*8960*/  IMAD.WIDE.U32.X R4, R23, UR11, R4, P3 ;  /* 0x0000000b17047c25 */ /* 0x000fd000098e0404 */
.L_x_171:
[----:B------:R-:W-:Y:S01]  /*8970*/  ISETP.NE.AND P1, PT, R2, 0x1, PT ;  /* 0x000000010200780c */ /* 0x000fe20003f25270 */
[----:B------:R-:W-:Y:S01]  /*8980*/  ULDC UR6, c[0x0][0x648] ;  /* 0x0001920000067ab9 */ /* 0x000fe20000000800 */
[----:B------:R-:W-:Y:S01]  /*8990*/  LOP3.LUT R20, R20, UR13, RZ, 0xc0, !PT ;  /* 0x0000000d14147c12 */ /* 0x000fe2000f8ec0ff */
[----:B------:R-:W-:Y:S01]  /*89a0*/  IMAD.MOV R22, RZ, RZ, -R22 ;  /* 0x000000ffff167224 */ /* 0x000fe200078e0a16 */
[----:B------:R-:W-:Y:S01]  /*89b0*/  SHF.R.U64 R5, R4, UR6, R5 ;  /* 0x0000000604057c19 */ /* 0x000fe20008001205 */
[----:B------:R-:W-:Y:S01]  /*89c0*/  ULDC UR6, c[0x0][0x638] ;  /* 0x00018e0000067ab9 */ /* 0x000fe20000000800 */
[----:B------:R-:W-:Y:S01]  /*89d0*/  LOP3.LUT R6, R9, UR4, RZ, 0xc0, !PT ;  /* 0x0000000409067c12 */ /* 0x000fe2000f8ec0ff */
[----:B------:R-:W-:Y:S02]  /*89e0*/  ULDC UR7, c[0x0][0x610] ;  /* 0x0001840000077ab9 */ /* 0x000fe40000000800 */
[----:B------:R-:W-:Y:S02]  /*89f0*/  IMAD.MOV R4, RZ, RZ, -R5 ;  /* 0x000000ffff047224 */ /* 0x000fe400078e0a05 */
[----:B------:R-:W-:-:S02]  /*8a00*/  IMAD R20, R5, UR5, R20 ;  /* 0x0000000505147c24 */ /* 0x000fc4000f8e0214 */
[----:B0-----:R-:W-:Y:S02]  /*8a10*/  @P1 IMAD R15, R21, R22, R14 ;  /* 0x00000016150f1224 */ /* 0x001fe400078e020e */
[----:B------:R-:W-:Y:S01]  /*8a20*/  IMAD R19, R4, UR6, R19 ;  /* 0x0000000604137c24 */ /* 0x000fe2000f8e0213 */
[----:B------:R-:W-:Y:S01]  /*8a30*/  ULDC UR6, c[0x0][0x600] ;  /* 0x0001800000067ab9 */ /* 0x000fe20000000800 */
[----:B------:R-:W-:Y:S02]  /*8a40*/  IMAD R15, R20, UR7, R15 ;  /* 0x00000007140f7c24 */ /* 0x000fe4000f8e020f */
[----:B------:R-:W-:Y:S02]  /*8a50*/  IMAD R6, R19, UR6, R6 ;  /* 0x0000000613067c24 */ /* 0x000fe4000f8e0206 */
[----:B------:R-:W-:-:S03]  /*8a60*/  IMAD.MOV.U32 R4, RZ, RZ, 0x1 ;  /* 0x00000001ff047424 */ /* 0x000fc600078e00ff */
[----:B------:R-:W-:Y:S02]  /*8a70*/  SEL R20, R6, R15, !P1 ;  /* 0x0000000f06147207 */ /* 0x000fe40004800000 */
[----:B------:R-:W-:-:S07]  /*8a80*/  SEL R19, R15, R6, !P1 ;  /* 0x000000060f137207 */ /* 0x000fce0004800000 */
.L_x_169:
[----:B------:R-:W-:Y:S05]  /*8a90*/  BSYNC B1 ;  /* 0x0000000000017941 */ /* 0x000fea0003800000 */
.L_x_168:
[----:B------:R-:W-:-:S13]  /*8aa0*/  LOP3.LUT P1, RZ, R4, 0xff, RZ, 0xc0, !PT ;  /* 0x000000ff04ff7812 */ /* 0x000fda000782c0ff */
[----:B------:R-:W-:Y:S05]  /*8ab0*/  @P1 BRA `(.L_x_172) ;  /* 0xfffffff4001c1947 */ /* 0x000fea000383ffff */
[----:B------:R-:W-:Y:S05]  /*8ac0*/  BSYNC B0 ;  /* 0x0000000000007941 */ /* 0x000fea0003800000 */
.L_x_160:
[----:B------:R-:W-:-:S03]  /*8ad0*/  UMOV UR6, 0xffffffff ;  /* 0xffffffff00067882 */ /* 0x000fc60000000000 */
[----:B------:R-:W-:Y:S05]  /*8ae0*/  BRA.DIV UR6, `(.L_x_173) ;  /* 0x00000006063c7947 */ /* 0x000fea000b800000 */
[----:B------:R-:W-:-:S13]  /*8af0*/  ELECT P6, URZ, PT ;  /* 0x00000000003f782f */ /* 0x000fda00038c0000 */
.L_x_188:
[----:B------:R-:W-:Y:S04]  /*8b00*/  BSSY B0, `(.L_x_174) ;  /* 0x0000034000007945 */ /* 0x000fe80003800000 */
[----:B------:R-:W-:Y:S05]  /*8b10*/  @!P6 BRA `(.L_x_175) ;  /* 0x0000000000c8e947 */ /* 0x000fea0003800000 */
[----:B------:R-:W-:-:S04]  /*8b20*/  LOP3.LUT R18, R18, 0x2, RZ, 0xfc, !PT ;  /* 0x0000000212127812 */ /* 0x000fc800078efcff */
[----:B------:R-:W-:-:S13]  /*8b30*/  ISETP.NE.AND P0, PT, R18, 0x3, PT ;  /* 0x000000031200780c */ /* 0x000fda0003f05270 */
[----:B------:R-:W-:Y:S05]  /*8b40*/  @!P0 BRA `(.L_x_176) ;  /* 0x0000000000048947 */ /* 0x000fea0003800000 */
[----:B------:R-:W-:Y:S01]  /*8b50*/  BPT.TRAP 0x1 ;  /* 0x000000040000795c */ /* 0x000fe20000300000 */
.L_x_176:
[----:B------:R-:W0:Y:S01]  /*8b60*/  S2R R3, SR_CgaCtaId ;  /* 0x0000000000037919 */ /* 0x000e220000008800 */
[----:B------:R-:W-:-:S04]  /*8b70*/  MOV R2, 0x400 ;  /* 0x0000040000027802 */ /* 0x000fc80000000f00 */
[----:B0-----:R-:W-:Y:S02]  /*8b80*/  LEA R3, R3, R2, 0x18 ;  /* 0x0000000203037211 */ /* 0x001fe400078ec0ff */
[----:B------:R-:W-:-:S03]  /*8b90*/  SHF.L.U32 R2, R0, 0x1f, RZ ;  /* 0x0000001f00027819 */ /* 0x000fc600000006ff */
[----:B------:R-:W-:-:S04]  /*8ba0*/  VIADD R3, R3, 0x28 ;  /* 0x0000002803037836 */ /* 0x000fc80000000000 */
[C---:B------:R-:W-:Y:S02]  /*8bb0*/  IMAD R7, R12.reuse, 0x8, R3 ;  /* 0x000000080c077824 */ /* 0x040fe400078e0203 */
[----:B------:R-:W-:Y:S02]  /*8bc0*/  VIADD R12, R12, 0x1 ;  /* 0x000000010c0c7836 */ /* 0x000fe40000000000 */
[----:B------:R-:W0:Y:S03]  /*8bd0*/  SYNCS.PHASECHK.TRANS64.TRYWAIT P0, [R7+URZ], R2 ;  /* 0x00000002070075a7 */ /* 0x000e26000800017f */
[----:B------:R-:W-:-:S04]  /*8be0*/  ISETP.NE.AND P1, PT, R12, 0x5, PT ;  /* 0x000000050c00780c */ /* 0x000fc80003f25270 */
[----:B------:R-:W-:Y:S02]  /*8bf0*/  SEL R5, RZ, 0x1, P1 ;  /* 0x00000001ff057807 */ /* 0x000fe40000800000 */
[----:B------:R-:W-:Y:S02]  /*8c00*/  SEL R12, R12, RZ, P1 ;  /* 0x000000ff0c0c7207 */ /* 0x000fe40000800000 */
[----:B------:R-:W-:-:S03]  /*8c10*/  LOP3.LUT R5, R0, R5, RZ, 0x3c, !PT ;  /* 0x0000000500057212 */ /* 0x000fc600078e3cff */
[----:B------:R-:W-:Y:S01]  /*8c20*/  IMAD R9, R12, 0x8, R3 ;  /* 0x000000080c097824 */ /* 0x000fe200078e0203 */
[----:B------:R-:W-:Y:S01]  /*8c30*/  SHF.L.U32 R4, R5, 0x1f, RZ ;  /* 0x0000001f05047819 */ /* 0x000fe200000006ff */
[----:B0-----:R-:W-:Y:S06]  /*8c40*/  @!P0 BRA `(.L_x_177) ;  /* 0x0000000400048947 */ /* 0x001fec0003800000 */
.L_x_189:
[----:B------:R-:W1:Y:S01]  /*8c50*/  SYNCS.PHASECHK.TRANS64.TRYWAIT P0, [R9+URZ], R4 ;  /* 0x00000004090075a7 */ /* 0x000e62000800017f */
[----:B------:R-:W-:-:S05]  /*8c60*/  VIADD R0, R12, 0x1 ;  /* 0x000000010c007836 */ /* 0x000fca0000000000 */
[----:B------:R-:W-:-:S04]  /*8c70*/  ISETP.NE.AND P1, PT, R0, 0x5, PT ;  /* 0x000000050000780c */ /* 0x000fc80003f25270 */
[----:B0-----:R-:W-:Y:S02]  /*8c80*/  SEL R2, RZ, 0x1, P1 ;  /* 0x00000001ff027807 */ /* 0x001fe40000800000 */
[----:B------:R-:W-:Y:S02]  /*8c90*/  SEL R0, R0, RZ, P1 ;  /* 0x000000ff00007207 */ /* 0x000fe40000800000 */
[----:B------:R-:W-:-:S03]  /*8ca0*/  LOP3.LUT R7, R5, R2, RZ, 0x3c, !PT ;  /* 0x0000000205077212 */ /* 0x000fc600078e3cff */
[----:B------:R-:W-:Y:S01]  /*8cb0*/  IMAD R6, R0, 0x8, R3 ;  /* 0x0000000800067824 */ /* 0x000fe200078e0203 */
[----:B------:R-:W-:Y:S01]  /*8cc0*/  SHF.L.U32 R5, R7, 0x1f, RZ ;  /* 0x0000001f07057819 */ /* 0x000fe200000006ff */
[----:B-1----:R-:W-:Y:S06]  /*8cd0*/  @!P0 BRA `(.L_x_178) ;  /* 0x0000000000f48947 */ /* 0x002fec0003800000 */
.L_x_190:
[----:B------:R-:W1:Y:S01]  /*8ce0*/  SYNCS.PHASECHK.TRANS64.TRYWAIT P0, [R6+URZ], R5 ;  /* 0x00000005060075a7 */ /* 0x000e62000800017f */
[----:B------:R-:W-:-:S05]  /*8cf0*/  VIADD R0, R0, 0x1 ;  /* 0x0000000100007836 */ /* 0x000fca0000000000 */
[----:B------:R-:W-:-:S04]  /*8d00*/  ISETP.NE.AND P1, PT, R0, 0x5, PT ;  /* 0x000000050000780c */ /* 0x000fc80003f25270 */
[----:B------:R-:W-:Y:S02]  /*8d10*/  SEL R2, RZ, 0x1, P1 ;  /* 0x00000001ff027807 */ /* 0x000fe40000800000 */
[----:B------:R-:W-:Y:S02]  /*8d20*/  SEL R0, R0, RZ, P1 ;  /* 0x000000ff00007207 */ /* 0x000fe40000800000 */
[----:B------:R-:W-:-:S03]  /*8d30*/  LOP3.LUT R7, R7, R2, RZ, 0x3c, !PT ;  /* 0x0000000207077212 */ /* 0x000fc600078e3cff */
[----:B0-----:R-:W-:Y:S01]  /*8d40*/  IMAD R9, R0, 0x8, R3 ;  /* 0x0000000800097824 */ /* 0x001fe200078e0203 */
[----:B------:R-:W-:Y:S01]  /*8d50*/  SHF.L.U32 R4, R7, 0x1f, RZ ;  /* 0x0000001f07047819 */ /* 0x000fe200000006ff */
[----:B-1----:R-:W-:Y:S06]  /*8d60*/  @!P0 BRA `(.L_x_179) ;  /* 0x0000000000e48947 */ /* 0x002fec0003800000 */
.L_x_191:
[----:B------:R-:W1:Y:S01]  /*8d70*/  SYNCS.PHASECHK.TRANS64.TRYWAIT P0, [R9+URZ], R4 ;  /* 0x00000004090075a7 */ /* 0x000e62000800017f */
[----:B------:R-:W-:-:S05]  /*8d80*/  VIADD R0, R0, 0x1 ;  /* 0x0000000100007836 */ /* 0x000fca0000000000 */
[----:B------:R-:W-:-:S04]  /*8d90*/  ISETP.NE.AND P1, PT, R0, 0x5, PT ;  /* 0x000000050000780c */ /* 0x000fc80003f25270 */
[----:B------:R-:W-:Y:S02]  /*8da0*/  SEL R2, RZ, 0x1, P1 ;  /* 0x00000001ff027807 */ /* 0x000fe40000800000 */
[----:B------:R-:W-:Y:S02]  /*8db0*/  SEL R0, R0, RZ, P1 ;  /* 0x000000ff00007207 */ /* 0x000fe40000800000 */
[----:B------:R-:W-:Y:S01]  /*8dc0*/  LOP3.LUT R2, R7, R2, RZ, 0x3c, !PT ;  /* 0x0000000207027212 */ /* 0x000fe200078e3cff */
[----:B-1----:R-:W-:Y:S06]  /*8dd0*/  @!P0 BRA `(.L_x_180) ;  /* 0x0000000000dc8947 */ /* 0x002fec0003800000 */
.L_x_192:
[----:B------:R-:W-:Y:S01]  /*8de0*/  IMAD R3, R0, 0x8, R3 ;  /* 0x0000000800037824 */ /* 0x000fe200078e0203 */
[----:B------:R-:W-:-:S07]  /*8df0*/  SHF.L.U32 R0, R2, 0x1f, RZ ;  /* 0x0000001f02007819 */ /* 0x000fce00000006ff */
.L_x_181:
[----:B--2---:R2:W3:Y:S02]  /*8e00*/  SYNCS.PHASECHK.TRANS64.TRYWAIT P0, [R3+URZ], R0 ;  /* 0x00000000030075a7 */ /* 0x0044e4000800017f */
[----:B---3--:R-:W-:Y:S05]  /*8e10*/  @!P0 NANOSLEEP.SYNCS 0x989680 ;  /* 0x009896800000895d */ /* 0x008fea0003900000 */
[----:B------:R-:W3:Y:S02]  /*8e20*/  @!P0 SYNCS.PHASECHK.TRANS64 P0, [R3+URZ], R0 ;  /* 0x00000000030085a7 */ /* 0x000ee4000800007f */
[----:B---3--:R-:W-:Y:S05]  /*8e30*/  @!P0 BRA `(.L_x_181) ;  /* 0xfffffffc00f08947 */ /* 0x008fea000383ffff */
.L_x_175:
[----:B------:R-:W-:Y:S05]  /*8e40*/  BSYNC B0 ;  /* 0x0000000000007941 */ /* 0x000fea0003800000 */
.L_x_174:
[----:B------:R-:W-:Y:S05]  /*8e50*/  EXIT ;  /* 0x000000000000794d */ /* 0x000fea0003800000 */
.L_x_17:
[----:B-1----:R1:W2:Y:S02]  /*8e60*/  SYNCS.PHASECHK.TRANS64.TRYWAIT P1, [R3+URZ], R0 ;  /* 0x00000000030075a7 */ /* 0x0022a4000802017f */
[----:B--2---:R-:W-:Y:S05]  /*8e70*/  @!P1 NANOSLEEP.SYNCS 0x989680 ;  /* 0x009896800000995d */ /* 0x004fea0003900000 */
[----:B------:R-:W2:Y:S02]  /*8e80*/  @!P1 SYNCS.PHASECHK.TRANS64 P1, [R3+URZ], R0 ;  /* 0x00000000030095a7 */ /* 0x000ea4000802007f */
[----:B--2---:R-:W-:Y:S05]  /*8e90*/  @!P1 BRA `(.L_x_17) ;  /* 0xfffffffc00f09947 */ /* 0x004fea000383ffff */
[----:B------:R-:W-:Y:S05]  /*8ea0*/  BRA `(.L_x_16) ;  /* 0xffffff8400987947 */ /* 0x000fea000383ffff */
.L_x_22:
[----:B-1----:R-:W-:-:S04]  /*8eb0*/  IMAD.U32 R4, RZ, RZ, UR4 ;  /* 0x00000004ff047e24 */ /* 0x002fc8000f8e00ff */
[----:B------:R1:W2:Y:S03]  /*8ec0*/  SYNCS.PHASECHK.TRANS64.TRYWAIT P1, [R4+URZ], R3 ;  /* 0x00000003040075a7 */ /* 0x0002a6000802017f */
[----:B--2---:R-:W-:Y:S05]  /*8ed0*/  @!P1 NANOSLEEP.SYNCS 0x989680 ;  /* 0x009896800000995d */ /* 0x004fea0003900000 */
[----:B------:R-:W2:Y:S02]  /*8ee0*/  @!P1 SYNCS.PHASECHK.TRANS64 P1, [R4+URZ], R3 ;  /* 0x00000003040095a7 */ /* 0x000ea4000802007f */
[----:B--2---:R-:W-:Y:S05]  /*8ef0*/  @!P1 BRA `(.L_x_22) ;  /* 0xfffffffc00ec9947 */ /* 0x004fea000383ffff */
[----:B------:R-:W-:Y:S05]  /*8f00*/  BRA `(.L_x_21) ;  /* 0xffffff8c009c7947 */ /* 0x000fea000383ffff */
.L_x_161:
[----:B------:R-:W-:Y:S01]  /*8f10*/  BSSY B1, `(.L_x_182) ;  /* 0x0000006000017945 */ /* 0x000fe20003800000 */
[----:B------:R-:W-:-:S07]  /*8f20*/  IMAD.MOV.U32 R15, RZ, RZ, -0x1 ;  /* 0xffffffffff0f7424 */ /* 0x000fce00078e00ff */
[----:B------:R-:W-:Y:S05]  /*8f30*/  WARPSYNC.COLLECTIVE R15, `(.L_x_183) ;  /* 0x000000000f0c7348 */ /* 0x000fea0003c00000 */
[----:B------:R-:W-:Y:S02]  /*8f40*/  ELECT P6, UR62, PT ;  /* 0x00000000003e782f */ /* 0x000fe400038c0000 */
[----:B------:R-:W-:Y:S01]  /*8f50*/  MOV R14, UR62 ;  /* 0x0000003e000e7c02 */ /* 0x000fe20008000f00 */
[----:B------:R-:W-:Y:S10]  /*8f60*/  ENDCOLLECTIVE ;  /* 0x000000000000791b */ /* 0x000ff40003800000 */
.L_x_183:
[----:B------:R-:W-:Y:S05]  /*8f70*/  BSYNC B1 ;  /* 0x0000000000017941 */ /* 0x000fea0003800000 */
.L_x_182:
[----:B------:R-:W-:Y:S05]  /*8f80*/  BRA `(.L_x_184) ;  /* 0xffffffec00f47947 */ /* 0x000fea000383ffff */
.L_x_164:
[----:B0-----:R0:W1:Y:S02]  /*8f90*/  SYNCS.PHASECHK.TRANS64.TRYWAIT P1, [R14+URZ+0x28], R7 ;  /* 0x000028070e0075a7 */ /* 0x001064000802017f */
[----:B-1----:R-:W-:Y:S05]  /*8fa0*/  @!P1 NANOSLEEP.SYNCS 0x989680 ;  /* 0x009896800000995d */ /* 0x002fea0003900000 */
[----:B------:R-:W1:Y:S02]  /*8fb0*/  @!P1 SYNCS.PHASECHK.TRANS64 P1, [R14+URZ+0x28], R7 ;  /* 0x000028070e0095a7 */ /* 0x000e64000802007f */
[----:B-1----:R-:W-:Y:S05]  /*8fc0*/  @!P1 BRA `(.L_x_164) ;  /* 0xfffffffc00f09947 */ /* 0x002fea000383ffff */
[----:B------:R-:W-:Y:S05]  /*8fd0*/  BRA `(.L_x_185) ;  /* 0xfffffff000287947 */ /* 0x000fea000383ffff */
.L_x_173:
[----:B------:R-:W-:Y:S01]  /*8fe0*/  BSSY B0, `(.L_x_186) ;  /* 0x0000006000007945 */ /* 0x000fe20003800000 */
[----:B------:R-:W-:-:S07]  /*8ff0*/  IMAD.MOV.U32 R15, RZ, RZ, -0x1 ;  /* 0xffffffffff0f7424 */ /* 0x000fce00078e00ff */
[----:B------:R-:W-:Y:S05]  /*9000*/  WARPSYNC.COLLECTIVE R15, `(.L_x_187) ;  /* 0x000000000f0c7348 */ /* 0x000fea0003c00000 */
[----:B------:R-:W-:Y:S02]  /*9010*/  ELECT P6, UR62, PT ;  /* 0x00000000003e782f */ /* 0x000fe400038c0000 */
[----:B------:R-:W-:Y:S01]  /*9020*/  MOV R14, UR62 ;  /* 0x0000003e000e7c02 */ /* 0x000fe20008000f00 */
[----:B------:R-:W-:Y:S10]  /*9030*/  ENDCOLLECTIVE ;  /* 0x000000000000791b */ /* 0x000ff40003800000 */
.L_x_187:
[----:B------:R-:W-:Y:S05]  /*9040*/  BSYNC B0 ;  /* 0x0000000000007941 */ /* 0x000fea0003800000 */
.L_x_186:
[----:B------:R-:W-:Y:S05]  /*9050*/  BRA `(.L_x_188) ;  /* 0xfffffff800a87947 */ /* 0x000fea000383ffff */
.L_x_177:
[----:B0-----:R0:W1:Y:S02]  /*9060*/  SYNCS.PHASECHK.TRANS64.TRYWAIT P0, [R7+URZ], R2 ;  /* 0x00000002070075a7 */ /* 0x001064000800017f */
[----:B-1----:R-:W-:Y:S05]  /*9070*/  @!P0 NANOSLEEP.SYNCS 0x989680 ;  /* 0x009896800000895d */ /* 0x002fea0003900000 */
[----:B------:R-:W1:Y:S02]  /*9080*/  @!P0 SYNCS.PHASECHK.TRANS64 P0, [R7+URZ], R2 ;  /* 0x00000002070085a7 */ /* 0x000e64000800007f */
[----:B-1----:R-:W-:Y:S05]  /*9090*/  @!P0 BRA `(.L_x_177) ;  /* 0xfffffffc00f08947 */ /* 0x002fea000383ffff */
[----:B------:R-:W-:Y:S05]  /*90a0*/  BRA `(.L_x_189) ;  /* 0xfffffff800e87947 */ /* 0x000fea000383ffff */
.L_x_178:
[----:B0-----:R0:W1:Y:S02]  /*90b0*/  SYNCS.PHASECHK.TRANS64.TRYWAIT P0, [R9+URZ], R4 ;  /* 0x00000004090075a7 */ /* 0x001064000800017f */
[----:B-1----:R-:W-:Y:S05]  /*90c0*/  @!P0 NANOSLEEP.SYNCS 0x989680 ;  /* 0x009896800000895d */ /* 0x002fea0003900000 */
[----:B------:R-:W1:Y:S02]  /*90d0*/  @!P0 SYNCS.PHASECHK.TRANS64 P0, [R9+URZ], R4 ;  /* 0x00000004090085a7 */ /* 0x000e64000800007f */
[----:B-1----:R-:W-:Y:S05]  /*90e0*/  @!P0 BRA `(.L_x_178) ;  /* 0xfffffffc00f08947 */ /* 0x002fea000383ffff */
[----:B------:R-:W-:Y:S05]  /*90f0*/  BRA `(.L_x_190) ;  /* 0xfffffff800f87947 */ /* 0x000fea000383ffff */
.L_x_179:
[----:B0-----:R0:W1:Y:S02]  /*9100*/  SYNCS.PHASECHK.TRANS64.TRYWAIT P0, [R6+URZ], R5 ;  /* 0x00000005060075a7 */ /* 0x001064000800017f */
[----:B-1----:R-:W-:Y:S05]  /*9110*/  @!P0 NANOSLEEP.SYNCS 0x989680 ;  /* 0x009896800000895d */ /* 0x002fea0003900000 */
[----:B------:R-:W1:Y:S02]  /*9120*/  @!P0 SYNCS.PHASECHK.TRANS64 P0, [R6+URZ], R5 ;  /* 0x00000005060085a7 */ /* 0x000e64000800007f */
[----:B-1----:R-:W-:Y:S05]  /*9130*/  @!P0 BRA `(.L_x_179) ;  /* 0xfffffffc00f08947 */ /* 0x002fea000383ffff */
[----:B------:R-:W-:Y:S05]  /*9140*/  BRA `(.L_x_191) ;  /* 0xfffffffc00087947 */ /* 0x000fea000383ffff */
.L_x_180:
[----:B-1----:R1:W2:Y:S02]  /*9150*/  SYNCS.PHASECHK.TRANS64.TRYWAIT P0, [R9+URZ], R4 ;  /* 0x00000004090075a7 */ /* 0x0022a4000800017f */
[----:B--2---:R-:W-:Y:S05]  /*9160*/  @!P0 NANOSLEEP.SYNCS 0x989680 ;  /* 0x009896800000895d */ /* 0x004fea0003900000 */
[----:B------:R-:W2:Y:S02]  /*9170*/  @!P0 SYNCS.PHASECHK.TRANS64 P0, [R9+URZ], R4 ;  /* 0x00000004090085a7 */ /* 0x000ea4000800007f */
[----:B--2---:R-:W-:Y:S05]  /*9180*/  @!P0 BRA `(.L_x_180) ;  /* 0xfffffffc00f08947 */ /* 0x004fea000383ffff */
[----:B------:R-:W-:Y:S05]  /*9190*/  BRA `(.L_x_192) ;  /* 0xfffffffc00107947 */ /* 0x000fea000383ffff */
.L_x_193:
[----:B------:R-:W-:-:S00]  /*91a0*/  BRA `(.L_x_193) ;  /* 0xfffffffc00fc7947 */ /* 0x000fc0000383ffff */
[----:B------:R-:W-:-:S00]  /*91b0*/  NOP ;  /* 0x0000000000007918 */ /* 0x000fc00000000000 */
        /* <DEDUP_REMOVED lines=12> */
.L_x_194:


//--------------------- .nv.global.init           --------------------------
	.section	.nv.global.init,"aw",@progbits
.nv.global.init:
	.type		$str$22,@object
	.size		$str$22,($str$23 - $str$22)
$str$22:
        /*0000*/ 	.byte	0x6b, 0x5f, 0x74, 0x69, 0x6c, 0x65, 0x5f, 0x63, 0x6f, 0x75, 0x6e, 0x74, 0x20, 0x3e, 0x3d, 0x20
        /*0010*/ 	.byte	0x31, 0x00
	.type		$str$23,@object
	.size		$str$23,(__unnamed_1 - $str$23)
$str$23:
        /*0012*/ 	.byte	0x2f, 0x74, 0x6d, 0x70, 0x2f, 0x63, 0x75, 0x74, 0x6c, 0x61, 0x73, 0x73, 0x5f, 0x73, 0x77, 0x65
        /*0022*/ 	.byte	0x65, 0x70, 0x5f, 0x73, 0x72, 0x63, 0x2f, 0x69, 0x6e, 0x63, 0x6c, 0x75, 0x64, 0x65, 0x2f, 0x63
        /*0032*/ 	.byte	0x75, 0x74, 0x6c, 0x61, 0x73, 0x73, 0x2f, 0x67, 0x65, 0x6d, 0x6d, 0x2f, 0x63, 0x6f, 0x6c, 0x6c
        /*0042*/ 	.byte	0x65, 0x63, 0x74, 0x69, 0x76, 0x65, 0x2f, 0x73, 0x6d, 0x39, 0x30, 0x5f, 0x6d, 0x6d, 0x61, 0x5f
        /*0052*/ 	.byte	0x74, 0x6d, 0x61, 0x5f, 0x67, 0x6d, 0x6d, 0x61, 0x5f, 0x73, 0x73, 0x5f, 0x77, 0x61, 0x72, 0x70
        /*0062*/ 	.byte	0x73, 0x70, 0x65, 0x63, 0x69, 0x61, 0x6c, 0x69, 0x7a, 0x65, 0x64, 0x2e, 0x68, 0x70, 0x70, 0x00
	.type		__unnamed_1,@object
	.size		__unnamed_1,(.L_0 - __unnamed_1)
__unnamed_1:
        /*0072*/ 	.byte	0x76, 0x6f, 0x69, 0x64, 0x20, 0x63, 0x75, 0x74, 0x6c, 0x61, 0x73, 0x73, 0x3a, 0x3a, 0x67, 0x65
        /* <DEDUP_REMOVED lines=176> */
        /*0b82*/ 	.byte	0x65, 0x3a, 0x3a, 0x69, 0x64, 0x65, 0x6e, 0x74, 0x69, 0x74, 0x79, 0x5d, 0x00
.L_0:


//--------------------- .nv.shared._ZN7cutlass13device_kernelINS_4gemm6kernel13GemmUniversalIN4cute5tupleIJiiiiEEENS1_10collective13CollectiveMmaINS1_34MainloopSm90TmaGmmaWarpSpecializedILi5ENS5_IJNS4_1CILi1EEESB_SB_EEENS1_35KernelTmaWarpSpecializedCooperativeEEENS5_IJNSA_ILi256EEENSA_ILi64EEESG_EEENS_10tfloat32_tENS5_IJlSB_lEEESI_SJ_NS4_8TiledMMAINS4_8MMA_AtomIJNS4_4SM904GMMA29MMA_64x64x8_F32TF32TF32_SS_TNILNSN_7ScaleInE1ELSP_1EEEEEENS4_6LayoutINS5_IJNSA_ILi2EEESB_SB_EEENS5_IJSB_NSA_ILi0EEESV_EEEEENS5_IJNS4_10UnderscoreESY_SY_EEEEENS4_13SM90_TMA_LOADENS4_14ComposedLayoutINS4_7SwizzleILi3ELi4ELi3EEENS4_18smem_ptr_flag_bitsILi32EEENSS_INS5_IJNSA_ILi8EEENSA_ILi32EEEEEENS5_IJS18_SB_EEEEEEEvNS4_8identityES11_S1C_vS1D_EENS_8epilogue10collective6detail29Sm90TmaWarpSpecializedAdapterINS1G_15DefaultEpilogueISI_SJ_SJ_NS1F_6thread17LinearCombinationISI_Li1EffLNS1K_9ScaleType4KindE0ELNS_15FloatRoundStyleE2ESI_EENS1_15EpilogueDefaultEEEEEvvEEEEvNT_6ParamsE --------------------------
	.section	.nv.shared._ZN7cutlass13device_kernelINS_4gemm6kernel13GemmUniversalIN4cute5tupleIJiiiiEEENS1_10collective13CollectiveMmaINS1_34MainloopSm90TmaGmmaWarpSpecializedILi5ENS5_IJNS4_1CILi1EEESB_SB_EEENS1_35KernelTmaWarpSpecializedCooperativeEEENS5_IJNSA_ILi256EEENSA_ILi64EEESG_EEENS_10tfloat32_tENS5_IJlSB_lEEESI_SJ_NS4_8TiledMMAINS4_8MMA_AtomIJNS4_4SM904GMMA29MMA_64x64x8_F32TF32TF32_SS_TNILNSN_7ScaleInE1ELSP_1EEEEEENS4_6LayoutINS5_IJNSA_ILi2EEESB_SB_EEENS5_IJSB_NSA_ILi0EEESV_EEEEENS5_IJNS4_10UnderscoreESY_SY_EEEEENS4_13SM90_TMA_LOADENS4_14ComposedLayoutINS4_7SwizzleILi3ELi4ELi3EEENS4_18smem_ptr_flag_bitsILi32EEENSS_INS5_IJNSA_ILi8EEENSA_ILi32EEEEEENS5_IJS18_SB_EEEEEEEvNS4_8identityES11_S1C_vS1D_EENS_8epilogue10collective6detail29Sm90TmaWarpSpecializedAdapterINS1G_15DefaultEpilogueISI_SJ_SJ_NS1F_6thread17LinearCombinationISI_Li1EffLNS1K_9ScaleType4KindE0ELNS_15FloatRoundStyleE2ESI_EENS1_15EpilogueDefaultEEEEEvvEEEEvNT_6ParamsE,"aw",@nobits
	.sectionflags	@""
	.align	16
	.zero		1024


//--------------------- .nv.shared.reserved.0     --------------------------
	.section	.nv.shared.reserved.0,"aw",@nobits
	.weak		__nv_reservedSMEM_offset_0_alias
	.size		__nv_reservedSMEM_offset_0_alias, 0, 0
	.other		__nv_reservedSMEM_offset_0_alias,@"STO_CUDA_RESERVED_SHARED STV_DEFAULT"
__nv_reservedSMEM_offset_0_alias:
	.zero		0


//--------------------- .nv.global                --------------------------
	.section	.nv.global,"aw",@nobits
.nv.global:
	.type		_ZN40_INTERNAL_25fd012b_4_k_cu_a4173d44_222754cute1_E,@object
	.size		_ZN40_INTERNAL_25fd012b_4_k_cu_a4173d44_222754cute1_E,(_ZN40_INTERNAL_25fd012b_4_k_cu_a4173d44_222754cuda3std3__45__cpo6cbeginE - _ZN40_INTERNAL_25fd012b_4_k_cu_a4173d44_222754cute1_E)
_ZN40_INTERNAL_25fd012b_4_k_cu_a4173d44_222754cute1_E:
	.zero		1
	.type		_ZN40_INTERNAL_25fd012b_4_k_cu_a4173d44_222754cuda3std3__45__cpo6cbeginE,@object
	.size		_ZN40_INTERNAL_25fd012b_4_k_cu_a4173d44_222754cuda3std3__45__cpo6cbeginE,(_ZN40_INTERNAL_25fd012b_4_k_cu_a4173d44_222754cuda3std3__48in_placeE - _ZN40_INTERNAL_25fd012b_4_k_cu_a4173d44_222754cuda3std3__45__cpo6cbeginE)
_ZN40_INTERNAL_25fd012b_4_k_cu_a4173d44_222754cuda3std3__45__cpo6cbeginE:
	.zero		1
	.type		_ZN40_INTERNAL_25fd012b_4_k_cu_a4173d44_222754cuda3std3__48in_placeE,@object
	.size		_ZN40_INTERNAL_25fd012b_4_k_cu_a4173d44_222754cuda3std3__48in_placeE,(_ZN40_INTERNAL_25fd012b_4_k_cu_a4173d44_222754cuda3std6ranges3__45__cpo9iter_moveE - _ZN40_INTERNAL_25fd012b_4_k_cu_a4173d44_222754cuda3std3__48in_placeE)
_ZN40_INTERNAL_25fd012b_4_k_cu_a4173d44_222754cuda3std3__48in_placeE:
	.zero		1
	.type		_ZN40_INTERNAL_25fd012b_4_k_cu_a4173d44_222754cuda3std6ranges3__45__cpo9iter_moveE,@object
	.size		_ZN40_INTERNAL_25fd012b_4_k_cu_a4173d44_222754cuda3std6ranges3__45__cpo9iter_moveE,(_ZN40_INTERNAL_25fd012b_4_k_cu_a4173d44_222754cuda3std3__45__cpo5beginE - _ZN40_INTERNAL_25fd012b_4_k_cu_a4173d44_222754cuda3std6ranges3__45__cpo9iter_moveE)
_ZN40_INTERNAL_25fd012b_4_k_cu_a4173d44_222754cuda3std6ranges3__45__cpo9iter_moveE:
	.zero		1
	.type		_ZN40_INTERNAL_25fd012b_4_k_cu_a4173d44_222754cuda3std3__45__cpo5beginE,@object
	.size		_ZN40_INTERNAL_25fd012b_4_k_cu_a4173d44_222754cuda3std3__45__cpo5beginE,(_ZN40_INTERNAL_25fd012b_4_k_cu_a4173d44_222754cuda3std3__442_GLOBAL__N__25fd012b_4_k_cu_a4173d44_222756ignoreE - _ZN40_INTERNAL_25fd012b_4_k_cu_a4173d44_222754cuda3std3__45__cpo5beginE)
_ZN40_INTERNAL_25fd012b_4_k_cu_a4173d44_222754cuda3std3__45__cpo5beginE:
	.zero		1
	.type		_ZN40_INTERNAL_25fd012b_4_k_cu_a4173d44_222754cuda3std3__442_GLOBAL__N__25fd012b_4_k_cu_a4173d44_222756ignoreE,@object
	.size		_ZN40_INTERNAL_25fd012b_4_k_cu_a4173d44_222754cuda3std3__442_GLOBAL__N__25fd012b_4_k_cu_a4173d44_222756ignoreE,(_ZN40_INTERNAL_25fd012b_4_k_cu_a4173d44_222754cute7productE - _ZN40_INTERNAL_25fd012b_4_k_cu_a4173d44_222754cuda3std3__442_GLOBAL__N__25fd012b_4_k_cu_a4173d44_222756ignoreE)
_ZN40_INTERNAL_25fd012b_4_k_cu_a4173d44_222754cuda3std3__442_GLOBAL__N__25fd012b_4_k_cu_a4173d44_222756ignoreE:
	.zero		1
	.type		_ZN40_INTERNAL_25fd012b_4_k_cu_a4173d44_222754cute7productE,@object
	.size		_ZN40_INTERNAL_25fd012b_4_k_cu_a4173d44_222754cute7productE,(_ZN40_INTERNAL_25fd012b_4_k_cu_a4173d44_222754cuda3std3__45__cpo3endE - _ZN40_INTERNAL_25fd012b_4_k_cu_a4173d44_222754cute7productE)
_ZN40_INTERNAL_25fd012b_4_k_cu_a4173d44_222754cute7productE:
	.zero		1
	.type		_ZN40_INTERNAL_25fd012b_4_k_cu_a4173d44_222754cuda3std3__45__cpo3endE,@object
	.size		_ZN40_INTERNAL_25fd012b_4_k_cu_a4173d44_222754cuda3std3__45__cpo3endE,(_ZN40_INTERNAL_25fd012b_4_k_cu_a4173d44_222754cuda3std3__419piecewise_constructE - _ZN40_INTERNAL_25fd012b_4_k_cu_a4173d44_222754cuda3std3__45__cpo3endE)
_ZN40_INTERNAL_25fd012b_4_k_cu_a4173d44_222754cuda3std3__45__cpo3endE:
	.zero		1
	.type		_ZN40_INTERNAL_25fd012b_4_k_cu_a4173d44_222754cuda3std3__419piecewise_constructE,@object
	.size		_ZN40_INTERNAL_25fd012b_4_k_cu_a4173d44_222754cuda3std3__419piecewise_constructE,(_ZN40_INTERNAL_25fd012b_4_k_cu_a4173d44_222754cuda3std3__45__cpo4cendE - _ZN40_INTERNAL_25fd012b_4_k_cu_a4173d44_222754cuda3std3__419piecewise_constructE)
_ZN40_INTERNAL_25fd012b_4_k_cu_a4173d44_222754cuda3std3__419piecewise_constructE:
	.zero		1
	.type		_ZN40_INTERNAL_25fd012b_4_k_cu_a4173d44_222754cuda3std3__45__cpo4cendE,@object
	.size		_ZN40_INTERNAL_25fd012b_4_k_cu_a4173d44_222754cuda3std3__45__cpo4cendE,(_ZN40_INTERNAL_25fd012b_4_k_cu_a4173d44_222754cuda3std6ranges3__45__cpo4swapE - _ZN40_INTERNAL_25fd012b_4_k_cu_a4173d44_222754cuda3std3__45__cpo4cendE)
_ZN40_INTERNAL_25fd012b_4_k_cu_a4173d44_222754cuda3std3__45__cpo4cendE:
	.zero		1
	.type		_ZN40_INTERNAL_25fd012b_4_k_cu_a4173d44_222754cuda3std6ranges3__45__cpo4swapE,@object
	.size		_ZN40_INTERNAL_25fd012b_4_k_cu_a4173d44_222754cuda3std6ranges3__45__cpo4swapE,(.L_8 - _ZN40_INTERNAL_25fd012b_4_k_cu_a4173d44_222754cuda3std6ranges3__45__cpo4swapE)
_ZN40_INTERNAL_25fd012b_4_k_cu_a4173d44_222754cuda3std6ranges3__45__cpo4swapE:
	.zero		1
.L_8:


//--------------------- .nv.constant0._ZN7cutlass13device_kernelINS_4gemm6kernel13GemmUniversalIN4cute5tupleIJiiiiEEENS1_10collective13CollectiveMmaINS1_34MainloopSm90TmaGmmaWarpSpecializedILi5ENS5_IJNS4_1CILi1EEESB_SB_EEENS1_35KernelTmaWarpSpecializedCooperativeEEENS5_IJNSA_ILi256EEENSA_ILi64EEESG_EEENS_10tfloat32_tENS5_IJlSB_lEEESI_SJ_NS4_8TiledMMAINS4_8MMA_AtomIJNS4_4SM904GMMA29MMA_64x64x8_F32TF32TF32_SS_TNILNSN_7ScaleInE1ELSP_1EEEEEENS4_6LayoutINS5_IJNSA_ILi2EEESB_SB_EEENS5_IJSB_NSA_ILi0EEESV_EEEEENS5_IJNS4_10UnderscoreESY_SY_EEEEENS4_13SM90_TMA_LOADENS4_14ComposedLayoutINS4_7SwizzleILi3ELi4ELi3EEENS4_18smem_ptr_flag_bitsILi32EEENSS_INS5_IJNSA_ILi8EEENSA_ILi32EEEEEENS5_IJS18_SB_EEEEEEEvNS4_8identityES11_S1C_vS1D_EENS_8epilogue10collective6detail29Sm90TmaWarpSpecializedAdapterINS1G_15DefaultEpilogueISI_SJ_SJ_NS1F_6thread17LinearCombinationISI_Li1EffLNS1K_9ScaleType4KindE0ELNS_15FloatRoundStyleE2ESI_EENS1_15EpilogueDefaultEEEEEvvEEEEvNT_6ParamsE --------------------------
	.section	.nv.constant0._ZN7cutlass13device_kernelINS_4gemm6kernel13GemmUniversalIN4cute5tupleIJiiiiEEENS1_10collective13CollectiveMmaINS1_34MainloopSm90TmaGmmaWarpSpecializedILi5ENS5_IJNS4_1CILi1EEESB_SB_EEENS1_35KernelTmaWarpSpecializedCooperativeEEENS5_IJNSA_ILi256EEENSA_ILi64EEESG_EEENS_10tfloat32_tENS5_IJlSB_lEEESI_SJ_NS4_8TiledMMAINS4_8MMA_AtomIJNS4_4SM904GMMA29MMA_64x64x8_F32TF32TF32_SS_TNILNSN_7ScaleInE1ELSP_1EEEEEENS4_6LayoutINS5_IJNSA_ILi2EEESB_SB_EEENS5_IJSB_NSA_ILi0EEESV_EEEEENS5_IJNS4_10UnderscoreESY_SY_EEEEENS4_13SM90_TMA_LOADENS4_14ComposedLayoutINS4_7SwizzleILi3ELi4ELi3EEENS4_18smem_ptr_flag_bitsILi32EEENSS_INS5_IJNSA_ILi8EEENSA_ILi32EEEEEENS5_IJS18_SB_EEEEEEEvNS4_8identityES11_S1C_vS1D_EENS_8epilogue10collective6detail29Sm90TmaWarpSpecializedAdapterINS1G_15DefaultEpilogueISI_SJ_SJ_NS1F_6thread17LinearCombinationISI_Li1EffLNS1K_9ScaleType4KindE0ELNS_15FloatRoundStyleE2ESI_EENS1_15EpilogueDefaultEEEEEvvEEEEvNT_6ParamsE,"a",@progbits
	.sectionflags	@""
	.align	4
.nv.constant0._ZN7cutlass13device_kernelINS_4gemm6kernel13GemmUniversalIN4cute5tupleIJiiiiEEENS1_10collective13CollectiveMmaINS1_34MainloopSm90TmaGmmaWarpSpecializedILi5ENS5_IJNS4_1CILi1EEESB_SB_EEENS1_35KernelTmaWarpSpecializedCooperativeEEENS5_IJNSA_ILi256EEENSA_ILi64EEESG_EEENS_10tfloat32_tENS5_IJlSB_lEEESI_SJ_NS4_8TiledMMAINS4_8MMA_AtomIJNS4_4SM904GMMA29MMA_64x64x8_F32TF32TF32_SS_TNILNSN_7ScaleInE1ELSP_1EEEEEENS4_6LayoutINS5_IJNSA_ILi2EEESB_SB_EEENS5_IJSB_NSA_ILi0EEESV_EEEEENS5_IJNS4_10UnderscoreESY_SY_EEEEENS4_13SM90_TMA_LOADENS4_14ComposedLayoutINS4_7SwizzleILi3ELi4ELi3EEENS4_18smem_ptr_flag_bitsILi32EEENSS_INS5_IJNSA_ILi8EEENSA_ILi32EEEEEENS5_IJS18_SB_EEEEEEEvNS4_8identityES11_S1C_vS1D_EENS_8epilogue10collective6detail29Sm90TmaWarpSpecializedAdapterINS1G_15DefaultEpilogueISI_SJ_SJ_NS1F_6thread17LinearCombinationISI_Li1EffLNS1K_9ScaleType4KindE0ELNS_15FloatRoundStyleE2ESI_EENS1_15EpilogueDefaultEEEEEvvEEEEvNT_6ParamsE:
	.zero		1664


//--------------------- SYMBOLS --------------------------

	.type		.nv.reservedSmem.offset0,@object
	.size		.nv.reservedSmem.offset0,0x4
	.type		__assertfail,@function
